# CuTe-DSL kernel — source=cudnn_frontend_dsl family=gemm_swiglu_bs
# config = {"ab_dtype": "Float8E4M3FN", "sf_vec": 32, "vector_f32": true, "mma_mn": [128, 256], "cluster_mn": [1, 1]}


// ===== COMPILED SASS (sm_100a) =====

	.target	sm_100a

	.elftype	@"ET_EXEC"


//--------------------- .note.nv.tkinfo           --------------------------
	.section	.note.nv.tkinfo,"",@"SHT_NOTE"
	.sectionflags	@"SHF_NOTE_NV_TKINFO"
	.tkinfo
        /*0018*/ 	.word	0x00000081
        /*0030*/ 	.string	""
        /*0030*/ 	.string	"ptxas"
        /*0030*/ 	.string	"Cuda compilation tools, release 12.9, V12.9.83"
        /*0030*/ 	.string	"Build system must define TOOLS_VERSION_EXTENDED"
        /*0030*/ 	.string	"-O 3 -arch sm_100a "



//--------------------- .note.nv.cuver            --------------------------
	.section	.note.nv.cuver,"",@"SHT_NOTE"
	.sectionflags	@"SHF_NOTE_NV_CUVER"
        /*0018*/ 	.short	0x0001
        /*001a*/ 	.short	0x0064
        /*001c*/ 	.short	0x0001
        /*001e*/ 	.short	0x0000
        /*0020*/ 	.short	0x0001
        /*0022*/ 	.short	0x0000


//--------------------- .nv.info                  --------------------------
	.section	.nv.info,"",@"SHT_CUDA_INFO"
	.align	4


	//----- nvinfo : EIATTR_REGCOUNT
	.align		4
        /*0000*/ 	.byte	0x04, 0x2f
        /*0002*/ 	.short	(.L_4 - .L_3)
	.align		4
.L_3:
        /*0004*/ 	.word	index@(kernel_cutlass_kernel_cudnngemm_swigludense_blockscaled_gemm_persistent_swiglu_interleaved_quantSm100BlockScaledPersistentDenseGemmKernel_object_at__TiledMMA_ThrLayoutVMNK11110000_Permuta_0)
        /*0008*/ 	.word	0x00000066


	//----- nvinfo : EIATTR_FRAME_SIZE
	.align		4
.L_4:
        /*000c*/ 	.byte	0x04, 0x11
        /*000e*/ 	.short	(.L_6 - .L_5)
	.align		4
.L_5:
        /*0010*/ 	.word	index@($__internal_2_$__cuda_sm10x_tcgen05_guardrail_trap_unallocated_columns_being_dealloced)
        /*0014*/ 	.word	0x00000000


	//----- nvinfo : EIATTR_FRAME_SIZE
	.align		4
.L_6:
        /*0018*/ 	.byte	0x04, 0x11
        /*001a*/ 	.short	(.L_8 - .L_7)
	.align		4
.L_7:
        /*001c*/ 	.word	index@($__internal_1_$__cuda_sm10x_tcgen05_guardrail_trap_phase_invalid_during_alloc)
        /*0020*/ 	.word	0x00000000


	//----- nvinfo : EIATTR_FRAME_SIZE
	.align		4
.L_8:
        /*0024*/ 	.byte	0x04, 0x11
        /*0026*/ 	.short	(.L_10 - .L_9)
	.align		4
.L_9:
        /*0028*/ 	.word	index@($__internal_0_$__cuda_sm10x_tcgen05_guardrail_trap_col_being_dealloced_not_returned_by_alloc)
        /*002c*/ 	.word	0x00000000


	//----- nvinfo : EIATTR_FRAME_SIZE
	.align		4
.L_10:
        /*0030*/ 	.byte	0x04, 0x11
        /*0032*/ 	.short	(.L_12 - .L_11)
	.align		4
.L_11:
        /*0034*/ 	.word	index@(kernel_cutlass_kernel_cudnngemm_swigludense_blockscaled_gemm_persistent_swiglu_interleaved_quantSm100BlockScaledPersistentDenseGemmKernel_object_at__TiledMMA_ThrLayoutVMNK11110000_Permuta_0)
        /*0038*/ 	.word	0x00000000


	//----- nvinfo : EIATTR_MIN_STACK_SIZE
	.align		4
.L_12:
        /*003c*/ 	.byte	0x04, 0x12
        /*003e*/ 	.short	(.L_14 - .L_13)
	.align		4
.L_13:
        /*0040*/ 	.word	index@(kernel_cutlass_kernel_cudnngemm_swigludense_blockscaled_gemm_persistent_swiglu_interleaved_quantSm100BlockScaledPersistentDenseGemmKernel_object_at__TiledMMA_ThrLayoutVMNK11110000_Permuta_0)
        /*0044*/ 	.word	0x00000000
.L_14:


//--------------------- .nv.info.kernel_cutlass_kernel_cudnngemm_swigludense_blockscaled_gemm_persistent_swiglu_interleaved_quantSm100BlockScaledPersistentDenseGemmKernel_object_at__TiledMMA_ThrLayoutVMNK11110000_Permuta_0 --------------------------
	.section	.nv.info.kernel_cutlass_kernel_cudnngemm_swigludense_blockscaled_gemm_persistent_swiglu_interleaved_quantSm100BlockScaledPersistentDenseGemmKernel_object_at__TiledMMA_ThrLayoutVMNK11110000_Permuta_0,"",@"SHT_CUDA_INFO"
	.sectionflags	@""
	.align	4


	//----- nvinfo : EIATTR_CUDA_API_VERSION
	.align		4
        /*0000*/ 	.byte	0x04, 0x37
        /*0002*/ 	.short	(.L_16 - .L_15)
.L_15:
        /*0004*/ 	.word	0x00000081


	//----- nvinfo : EIATTR_KPARAM_INFO
	.align		4
.L_16:
        /*0008*/ 	.byte	0x04, 0x17
        /*000a*/ 	.short	(.L_18 - .L_17)
.L_17:
        /*000c*/ 	.word	0x00000000
        /*0010*/ 	.short	0x000b
        /*0012*/ 	.short	0x0364
        /*0014*/ 	.byte	0x00, 0xf0, 0x11, 0x00


	//----- nvinfo : EIATTR_KPARAM_INFO
	.align		4
.L_18:
        /*0018*/ 	.byte	0x04, 0x17
        /*001a*/ 	.short	(.L_20 - .L_19)
.L_19:
        /*001c*/ 	.word	0x00000000
        /*0020*/ 	.short	0x000a
        /*0022*/ 	.short	0x0358
        /*0024*/ 	.byte	0x00, 0xf0, 0x31, 0x00


	//----- nvinfo : EIATTR_KPARAM_INFO
	.align		4
.L_20:
        /*0028*/ 	.byte	0x04, 0x17
        /*002a*/ 	.short	(.L_22 - .L_21)
.L_21:
        /*002c*/ 	.word	0x00000000
        /*0030*/ 	.short	0x0009
        /*0032*/ 	.short	0x034c
        /*0034*/ 	.byte	0x00, 0xf0, 0x31, 0x00


	//----- nvinfo : EIATTR_KPARAM_INFO
	.align		4
.L_22:
        /*0038*/ 	.byte	0x04, 0x17
        /*003a*/ 	.short	(.L_24 - .L_23)
.L_23:
        /*003c*/ 	.word	0x00000000
        /*0040*/ 	.short	0x0008
        /*0042*/ 	.short	0x0340
        /*0044*/ 	.byte	0x00, 0xf0, 0x31, 0x00


	//----- nvinfo : EIATTR_KPARAM_INFO
	.align		4
.L_24:
        /*0048*/ 	.byte	0x04, 0x17
        /*004a*/ 	.short	(.L_26 - .L_25)
.L_25:
        /*004c*/ 	.word	0x00000000
        /*0050*/ 	.short	0x0007
        /*0052*/ 	.short	0x02c0
        /*0054*/ 	.byte	0x00, 0xf0, 0x01, 0x02


	//----- nvinfo : EIATTR_KPARAM_INFO
	.align		4
.L_26:
        /*0058*/ 	.byte	0x04, 0x17
        /*005a*/ 	.short	(.L_28 - .L_27)
.L_27:
        /*005c*/ 	.word	0x00000000
        /*0060*/ 	.short	0x0006
        /*0062*/ 	.short	0x0240
        /*0064*/ 	.byte	0x00, 0xf0, 0x01, 0x02


	//----- nvinfo : EIATTR_KPARAM_INFO
	.align		4
.L_28:
        /*0068*/ 	.byte	0x04, 0x17
        /*006a*/ 	.short	(.L_30 - .L_29)
.L_29:
        /*006c*/ 	.word	0x00000000
        /*0070*/ 	.short	0x0005
        /*0072*/ 	.short	0x01c0
        /*0074*/ 	.byte	0x00, 0xf0, 0x01, 0x02


	//----- nvinfo : EIATTR_KPARAM_INFO
	.align		4
.L_30:
        /*0078*/ 	.byte	0x04, 0x17
        /*007a*/ 	.short	(.L_32 - .L_31)
.L_31:
        /*007c*/ 	.word	0x00000000
        /*0080*/ 	.short	0x0004
        /*0082*/ 	.short	0x0140
        /*0084*/ 	.byte	0x00, 0xf0, 0x01, 0x02


	//----- nvinfo : EIATTR_KPARAM_INFO
	.align		4
.L_32:
        /*0088*/ 	.byte	0x04, 0x17
        /*008a*/ 	.short	(.L_34 - .L_33)
.L_33:
        /*008c*/ 	.word	0x00000000
        /*0090*/ 	.short	0x0003
        /*0092*/ 	.short	0x00c0
        /*0094*/ 	.byte	0x00, 0xf0, 0x01, 0x02


	//----- nvinfo : EIATTR_KPARAM_INFO
	.align		4
.L_34:
        /*0098*/ 	.byte	0x04, 0x17
        /*009a*/ 	.short	(.L_36 - .L_35)
.L_35:
        /*009c*/ 	.word	0x00000000
        /*00a0*/ 	.short	0x0002
        /*00a2*/ 	.short	0x0040
        /*00a4*/ 	.byte	0x00, 0xf0, 0x01, 0x02


	//----- nvinfo : EIATTR_KPARAM_INFO
	.align		4
.L_36:
        /*00a8*/ 	.byte	0x04, 0x17
        /*00aa*/ 	.short	(.L_38 - .L_37)
.L_37:
        /*00ac*/ 	.word	0x00000000
        /*00b0*/ 	.short	0x0001
        /*00b2*/ 	.short	0x000c
        /*00b4*/ 	.byte	0x00, 0xf0, 0x31, 0x00


	//----- nvinfo : EIATTR_KPARAM_INFO
	.align		4
.L_38:
        /*00b8*/ 	.byte	0x04, 0x17
        /*00ba*/ 	.short	(.L_40 - .L_39)
.L_39:
        /*00bc*/ 	.word	0x00000000
        /*00c0*/ 	.short	0x0000
        /*00c2*/ 	.short	0x0000
        /*00c4*/ 	.byte	0x00, 0xf0, 0x31, 0x00


	//----- nvinfo : EIATTR_AT_ENTRY_FRAGMENTS
	.align		4
.L_40:
        /*00c8*/ 	.byte	0x04, 0x4f
        /*00ca*/ 	.short	(.L_42 - .L_41)


	//   ....[0]....
.L_41:
        /*00cc*/ 	.word	0x00000004


	//----- nvinfo : EIATTR_RESERVED_SMEM_USED
	.align		4
.L_42:
        /*00d0*/ 	.byte	0x01, 0x41
	.zero		2


	//----- nvinfo : EIATTR_SPARSE_MMA_MASK
	.align		4
        /*00d4*/ 	.byte	0x03, 0x50
        /*00d6*/ 	.short	0x0000


	//----- nvinfo : EIATTR_TCGEN05_1CTA_USED
	.align		4
        /*00d8*/ 	.byte	0x01, 0x51
	.zero		2


	//----- nvinfo : EIATTR_MAXREG_COUNT
	.align		4
        /*00dc*/ 	.byte	0x03, 0x1b
        /*00de*/ 	.short	0x00ff


	//----- nvinfo : EIATTR_NUM_BARRIERS
	.align		4
        /*00e0*/ 	.byte	0x02, 0x4c
        /*00e2*/ 	.byte	0x03
	.zero		1


	//----- nvinfo : EIATTR_INT_WARP_WIDE_INSTR_OFFSETS
	.align		4
        /*00e4*/ 	.byte	0x04, 0x31
        /*00e6*/ 	.short	(.L_44 - .L_43)


	//   ....[0]....
.L_43:
        /*00e8*/ 	.word	0x000038c0


	//   ....[1]....
        /*00ec*/ 	.word	0x000038f0


	//----- nvinfo : EIATTR_COOP_GROUP_MASK_REGIDS
	.align		4
.L_44:
        /*00f0*/ 	.byte	0x04, 0x29
        /*00f2*/ 	.short	(.L_46 - .L_45)


	//   ....[0]....
.L_45:
        /*00f4*/ 	.word	0xffffffff


	//   ....[1]....
        /*00f8*/ 	.word	0xffffffff


	//   ....[2]....
        /*00fc*/ 	.word	0xffffffff


	//   ....[3]....
        /*0100*/ 	.word	0xffffffff


	//----- nvinfo : EIATTR_COOP_GROUP_INSTR_OFFSETS
	.align		4
.L_46:
        /*0104*/ 	.byte	0x04, 0x28
        /*0106*/ 	.short	(.L_48 - .L_47)


	//   ....[0]....
.L_47:
        /*0108*/ 	.word	0x000016f0


	//   ....[1]....
        /*010c*/ 	.word	0x000019b0


	//   ....[2]....
        /*0110*/ 	.word	0x00003740


	//   ....[3]....
        /*0114*/ 	.word	0x000039a0


	//----- nvinfo : EIATTR_VRC_CTA_INIT_COUNT
	.align		4
.L_48:
        /*0118*/ 	.byte	0x02, 0x4a
        /*011a*/ 	.byte	0x80
	.zero		1


	//----- nvinfo : EIATTR_MBARRIER_INSTR_OFFSETS
	.align		4
        /*011c*/ 	.byte	0x04, 0x39
        /*011e*/ 	.short	(.L_50 - .L_49)


	//   ....[0]....
.L_49:
        /*0120*/ 	.word	0x00000300
        /*0124*/ 	.word	0x000000ff
        /*0128*/ 	.word	0x00000000
        /*012c*/ 	.short	0x0100
        /*012e*/ 	.byte	0x05
	.zero		1


	//   ....[1]....
        /*0130*/ 	.word	0x00000310
        /*0134*/ 	.word	0x000000ff
        /*0138*/ 	.word	0x00000008
        /*013c*/ 	.short	0x0100
        /*013e*/ 	.byte	0x05
	.zero		1


	//   ....[2]....
        /*0140*/ 	.word	0x00000320
        /*0144*/ 	.word	0x000000ff
        /*0148*/ 	.word	0x00000010
        /*014c*/ 	.short	0x0100
        /*014e*/ 	.byte	0x05
	.zero		1


	//   ....[3]....
        /*0150*/ 	.word	0x00000330
        /*0154*/ 	.word	0x000000ff
        /*0158*/ 	.word	0x00000018
        /*015c*/ 	.short	0x0100
        /*015e*/ 	.byte	0x05
	.zero		1


	//   ....[4]....
        /*0160*/ 	.word	0x00000340
        /*0164*/ 	.word	0x000000ff
        /*0168*/ 	.word	0x00000020
        /*016c*/ 	.short	0x0100
        /*016e*/ 	.byte	0x05
	.zero		1


	//   ....[5]....
        /*0170*/ 	.word	0x00000350
        /*0174*/ 	.word	0x000000ff
        /*0178*/ 	.word	0x00000028
        /*017c*/ 	.short	0x0100
        /*017e*/ 	.byte	0x05
	.zero		1


	//   ....[6]....
        /*0180*/ 	.word	0x00000710
        /*0184*/ 	.word	0x000000ff
        /*0188*/ 	.word	0x00000010
        /*018c*/ 	.short	0x010a
        /*018e*/ 	.byte	0x06
	.zero		1


	//   ....[7]....
        /*0190*/ 	.word	0x000008f0
        /*0194*/ 	.word	0x000000ff
        /*0198*/ 	.word	0x00000010
        /*019c*/ 	.short	0x010a
        /*019e*/ 	.byte	0x19
	.zero		1


	//   ....[8]....
        /*01a0*/ 	.word	0x00000a40
        /*01a4*/ 	.word	0x000000ff
        /*01a8*/ 	.word	0x00000010
        /*01ac*/ 	.short	0x010a
        /*01ae*/ 	.byte	0x1d
	.zero		1


	//   ....[9]....
        /*01b0*/ 	.word	0x00000ce0
        /*01b4*/ 	.word	0x000000ff
        /*01b8*/ 	.word	0x00000010
        /*01bc*/ 	.short	0x010a
        /*01be*/ 	.byte	0x04
	.zero		1


	//   ....[10]....
        /*01c0*/ 	.word	0x00001220
        /*01c4*/ 	.word	0x000000ff
        /*01c8*/ 	.word	0x00000000
        /*01cc*/ 	.short	0x010a
        /*01ce*/ 	.byte	0x11
	.zero		1


	//   ....[11]....
        /*01d0*/ 	.word	0x00001230
        /*01d4*/ 	.word	0x000000ff
        /*01d8*/ 	.word	0x00000028
        /*01dc*/ 	.short	0x010a
        /*01de*/ 	.byte	0x0c
	.zero		1


	//   ....[12]....
        /*01e0*/ 	.word	0x00001440
        /*01e4*/ 	.word	0x000000ff
        /*01e8*/ 	.word	0x00000000
        /*01ec*/ 	.short	0x010a
        /*01ee*/ 	.byte	0x11
	.zero		1


	//   ....[13]....
        /*01f0*/ 	.word	0x00001590
        /*01f4*/ 	.word	0x000000ff
        /*01f8*/ 	.word	0x00000000
        /*01fc*/ 	.short	0x010a
        /*01fe*/ 	.byte	0x11
	.zero		1


	//   ....[14]....
        /*0200*/ 	.word	0x00001690
        /*0204*/ 	.word	0x00000009
        /*0208*/ 	.word	0x00000028
        /*020c*/ 	.short	0x010a
        /*020e*/ 	.byte	0xff
	.zero		1


	//   ....[15]....
        /*0210*/ 	.word	0x00001f70
        /*0214*/ 	.word	0x000000ff
        /*0218*/ 	.word	0x00000020
        /*021c*/ 	.short	0x010a
        /*021e*/ 	.byte	0x0b
	.zero		1


	//   ....[16]....
        /*0220*/ 	.word	0x00003510
        /*0224*/ 	.word	0x000000ff
        /*0228*/ 	.word	0x00000028
        /*022c*/ 	.short	0x0101
        /*022e*/ 	.byte	0x07
	.zero		1


	//   ....[17]....
        /*0230*/ 	.word	0x00003a10
        /*0234*/ 	.word	0x00000000
        /*0238*/ 	.word	0x00000010
        /*023c*/ 	.short	0x010a
        /*023e*/ 	.byte	0xff
	.zero		1


	//   ....[18]....
        /*0240*/ 	.word	0x00003a90
        /*0244*/ 	.word	0x00000000
        /*0248*/ 	.word	0x00000010
        /*024c*/ 	.short	0x010a
        /*024e*/ 	.byte	0xff
	.zero		1


	//   ....[19]....
        /*0250*/ 	.word	0x00003b10
        /*0254*/ 	.word	0x00000000
        /*0258*/ 	.word	0x00000028
        /*025c*/ 	.short	0x010a
        /*025e*/ 	.byte	0xff
	.zero		1


	//   ....[20]....
        /*0260*/ 	.word	0x00003b90
        /*0264*/ 	.word	0x00000000
        /*0268*/ 	.word	0x00000000
        /*026c*/ 	.short	0x010a
        /*026e*/ 	.byte	0xff
	.zero		1


	//   ....[21]....
        /*0270*/ 	.word	0x00003bf0
        /*0274*/ 	.word	0x00000009
        /*0278*/ 	.word	0x00000028
        /*027c*/ 	.short	0x010a
        /*027e*/ 	.byte	0xff
	.zero		1


	//   ....[22]....
        /*0280*/ 	.word	0x00003c60
        /*0284*/ 	.word	0x00000002
        /*0288*/ 	.word	0x00000020
        /*028c*/ 	.short	0x010a
        /*028e*/ 	.byte	0xff
	.zero		1


	//----- nvinfo : EIATTR_NUM_MBARRIERS
	.align		4
.L_50:
        /*0290*/ 	.byte	0x03, 0x38
        /*0292*/ 	.short	0x0006


	//----- nvinfo : EIATTR_EXIT_INSTR_OFFSETS
	.align		4
        /*0294*/ 	.byte	0x04, 0x1c
        /*0296*/ 	.short	(.L_52 - .L_51)


	//   ....[0]....
.L_51:
        /*0298*/ 	.word	0x000016c0


	//   ....[1]....
        /*029c*/ 	.word	0x000039d0


	//----- nvinfo : EIATTR_REQNTID
	.align		4
.L_52:
        /*02a0*/ 	.byte	0x04, 0x10
        /*02a2*/ 	.short	(.L_54 - .L_53)
.L_53:
        /*02a4*/ 	.word	0x000000c0
        /*02a8*/ 	.word	0x00000001
        /*02ac*/ 	.word	0x00000001


	//----- nvinfo : EIATTR_CRS_STACK_SIZE
	.align		4
.L_54:
        /*02b0*/ 	.byte	0x04, 0x1e
        /*02b2*/ 	.short	(.L_56 - .L_55)
.L_55:
        /*02b4*/ 	.word	0x00000000


	//----- nvinfo : EIATTR_CBANK_PARAM_SIZE
	.align		4
.L_56:
        /*02b8*/ 	.byte	0x03, 0x19
        /*02ba*/ 	.short	0x0368


	//----- nvinfo : EIATTR_PARAM_CBANK
	.align		4
        /*02bc*/ 	.byte	0x04, 0x0a
        /*02be*/ 	.short	(.L_58 - .L_57)
	.align		4
.L_57:
        /*02c0*/ 	.word	index@(.nv.constant0.kernel_cutlass_kernel_cudnngemm_swigludense_blockscaled_gemm_persistent_swiglu_interleaved_quantSm100BlockScaledPersistentDenseGemmKernel_object_at__TiledMMA_ThrLayoutVMNK11110000_Permuta_0)
        /*02c4*/ 	.short	0x0380
        /*02c6*/ 	.short	0x0368


	//----- nvinfo : EIATTR_SW_WAR
	.align		4
.L_58:
        /*02c8*/ 	.byte	0x04, 0x36
        /*02ca*/ 	.short	(.L_60 - .L_59)
.L_59:
        /*02cc*/ 	.word	0x00000008
.L_60:


//--------------------- .nv.compat                --------------------------
	.section	.nv.compat,"",@"SHT_CUDA_COMPAT_INFO"
	.align	4
        /*0000*/ 	.byte	0x02, 0x02, 0x02, 0x00, 0x02, 0x05, 0x05, 0x00, 0x02, 0x03, 0x01, 0x00, 0x02, 0x06, 0x01, 0x00


//--------------------- .nv.callgraph             --------------------------
	.section	.nv.callgraph,"",@"SHT_CUDA_CALLGRAPH"
	.align	4
	.sectionentsize	8
	.align		4
        /*0000*/ 	.word	0x00000000
	.align		4
        /*0004*/ 	.word	0xffffffff
	.align		4
        /*0008*/ 	.word	0x00000000
	.align		4
        /*000c*/ 	.word	0xfffffffe
	.align		4
        /*0010*/ 	.word	0x00000000
	.align		4
        /*0014*/ 	.word	0xfffffffd
	.align		4
        /*0018*/ 	.word	0x00000000
	.align		4
        /*001c*/ 	.word	0xfffffffc


//--------------------- .text.kernel_cutlass_kernel_cudnngemm_swigludense_blockscaled_gemm_persistent_swiglu_interleaved_quantSm100BlockScaledPersistentDenseGemmKernel_object_at__TiledMMA_ThrLayoutVMNK11110000_Permuta_0 --------------------------
	.section	.text.kernel_cutlass_kernel_cudnngemm_swigludense_blockscaled_gemm_persistent_swiglu_interleaved_quantSm100BlockScaledPersistentDenseGemmKernel_object_at__TiledMMA_ThrLayoutVMNK11110000_Permuta_0,"ax",@progbits
	.align	128
        .global         kernel_cutlass_kernel_cudnngemm_swigludense_blockscaled_gemm_persistent_swiglu_interleaved_quantSm100BlockScaledPersistentDenseGemmKernel_object_at__TiledMMA_ThrLayoutVMNK11110000_Permuta_0
        .type           kernel_cutlass_kernel_cudnngemm_swigludense_blockscaled_gemm_persistent_swiglu_interleaved_quantSm100BlockScaledPersistentDenseGemmKernel_object_at__TiledMMA_ThrLayoutVMNK11110000_Permuta_0,@function
        .size           kernel_cutlass_kernel_cudnngemm_swigludense_blockscaled_gemm_persistent_swiglu_interleaved_quantSm100BlockScaledPersistentDenseGemmKernel_object_at__TiledMMA_ThrLayoutVMNK11110000_Permuta_0,(.L_x_45 - kernel_cutlass_kernel_cudnngemm_swigludense_blockscaled_gemm_persistent_swiglu_interleaved_quantSm100BlockScaledPersistentDenseGemmKernel_object_at__TiledMMA_ThrLayoutVMNK11110000_Permuta_0)
        .other          kernel_cutlass_kernel_cudnngemm_swigludense_blockscaled_gemm_persistent_swiglu_interleaved_quantSm100BlockScaledPersistentDenseGemmKernel_object_at__TiledMMA_ThrLayoutVMNK11110000_Permuta_0,@"STO_CUDA_ENTRY STV_DEFAULT"
kernel_cutlass_kernel_cudnngemm_swigludense_blockscaled_gemm_persistent_swiglu_interleaved_quantSm100BlockScaledPersistentDenseGemmKernel_object_at__TiledMMA_ThrLayoutVMNK11110000_Permuta_0:
.text.kernel_cutlass_kernel_cudnngemm_swigludense_blockscaled_gemm_persistent_swiglu_interleaved_quantSm100BlockScaledPersistentDenseGemmKernel_object_at__TiledMMA_ThrLayoutVMNK11110000_Permuta_0:
[----:B------:R-:W1:Y:S01]  /*0000*/  LDC R1, c[0x0][0x37c] ;  /* 0x0000df00ff017b82 */ /* 0x000e620000000800 */
[----:B------:R-:W2:Y:S01]  /*0010*/  S2R R3, SR_TID.X ;  /* 0x0000000000037919 */ /* 0x000ea20000002100 */
[----:B------:R-:W3:Y:S01]  /*0020*/  LDCU.U8 UR5, c[0x0][0x382] ;  /* 0x00007040ff0577ac */ /* 0x000ee20008000000 */
[----:B------:R-:W4:Y:S01]  /*0030*/  LDCU.U8 UR4, c[0x0][0x381] ;  /* 0x00007020ff0477ac */ /* 0x000f220008000000 */
[----:B---3--:R-:W-:Y:S02]  /*0040*/  ULOP3.LUT UR5, UR5, 0x1, URZ, 0xc0, !UPT ;  /* 0x0000000105057892 */ /* 0x008fe4000f8ec0ff */
[----:B----4-:R-:W-:Y:S02]  /*0050*/  ULOP3.LUT UR4, UR4, 0x1, URZ, 0xc0, !UPT ;  /* 0x0000000104047892 */ /* 0x010fe4000f8ec0ff */
[----:B------:R-:W-:Y:S02]  /*0060*/  UISETP.NE.U32.AND UP6, UPT, UR5, 0x1, UPT ;  /* 0x000000010500788c */ /* 0x000fe4000bfc5070 */
[----:B------:R-:W-:Y:S01]  /*0070*/  UISETP.NE.U32.AND UP5, UPT, UR4, 0x1, UPT ;  /* 0x000000010400788c */ /* 0x000fe2000bfa5070 */
[----:B--2---:R-:W-:-:S04]  /*0080*/  SHF.R.U32.HI R5, RZ, 0x5, R3 ;  /* 0x00000005ff057819 */ /* 0x004fc80000011603 */
[----:B------:R-:W-:-:S13]  /*0090*/  ISETP.NE.AND P1, PT, R5, 0x5, PT ;  /* 0x000000050500780c */ /* 0x000fda0003f25270 */
[----:B-1----:R-:W-:Y:S05]  /*00a0*/  @P1 BRA `(.L_x_0) ;  /* 0x0000000000541947 */ /* 0x002fea0003800000 */
[----:B------:R-:W1:Y:S02]  /*00b0*/  LDCU.64 UR4, c[0x0][0x348] ;  /* 0x00006900ff0477ac */ /* 0x000e640008000a00 */
[----:B-1----:R-:W-:Y:S02]  /*00c0*/  UIADD3 UR14, UP0, UPT, UR4, 0x40, URZ ;  /* 0x00000040040e7890 */ /* 0x002fe4000ff1e0ff */
[----:B------:R-:W-:Y:S02]  /*00d0*/  UIADD3 UR12, UP4, UPT, UR4, 0xc0, URZ ;  /* 0x000000c0040c7890 */ /* 0x000fe4000ff9e0ff */
[----:B------:R-:W-:Y:S02]  /*00e0*/  UIADD3 UR10, UP3, UPT, UR4, 0x140, URZ ;  /* 0x00000140040a7890 */ /* 0x000fe4000ff7e0ff */
[----:B------:R-:W-:Y:S02]  /*00f0*/  UIADD3 UR8, UP2, UPT, UR4, 0x1c0, URZ ;  /* 0x000001c004087890 */ /* 0x000fe4000ff5e0ff */
[----:B------:R-:W-:-:S02]  /*0100*/  UIADD3 UR6, UP1, UPT, UR4, 0x240, URZ ;  /* 0x0000024004067890 */ /* 0x000fc4000ff3e0ff */
[----:B------:R-:W-:Y:S02]  /*0110*/  UIADD3.X UR15, UPT, UPT, URZ, UR5, URZ, UP0, !UPT ;  /* 0x00000005ff0f7290 */ /* 0x000fe400087fe4ff */
[----:B------:R-:W-:Y:S02]  /*0120*/  UIADD3 UR4, UP0, UPT, UR4, 0x2c0, URZ ;  /* 0x000002c004047890 */ /* 0x000fe4000ff1e0ff */
[----:B------:R-:W-:Y:S02]  /*0130*/  UIADD3.X UR13, UPT, UPT, URZ, UR5, URZ, UP4, !UPT ;  /* 0x00000005ff0d7290 */ /* 0x000fe4000a7fe4ff */
[----:B------:R-:W-:Y:S02]  /*0140*/  UIADD3.X UR11, UPT, UPT, URZ, UR5, URZ, UP3, !UPT ;  /* 0x00000005ff0b7290 */ /* 0x000fe40009ffe4ff */
[----:B------:R-:W-:Y:S01]  /*0150*/  UIADD3.X UR9, UPT, UPT, URZ, UR5, URZ, UP2, !UPT ;  /* 0x00000005ff097290 */ /* 0x000fe200097fe4ff */
[----:B------:R1:W-:Y:S01]  /*0160*/  UTMACCTL.PF [UR14] ;  /* 0x000000000e0079b9 */ /* 0x0003e20008040000 */
[----:B------:R-:W-:-:S03]  /*0170*/  UIADD3.X UR7, UPT, UPT, URZ, UR5, URZ, UP1, !UPT ;  /* 0x00000005ff077290 */ /* 0x000fc60008ffe4ff */
[----:B------:R1:W-:Y:S01]  /*0180*/  UTMACCTL.PF [UR12] ;  /* 0x000000000c0079b9 */ /* 0x0003e20008040000 */
[----:B------:R-:W-:Y:S01]  /*0190*/  UIADD3.X UR5, UPT, UPT, URZ, UR5, URZ, UP0, !UPT ;  /* 0x00000005ff057290 */ /* 0x000fe200087fe4ff */
[----:B------:R1:W-:Y:S02]  /*01a0*/  UTMACCTL.PF [UR10] ;  /* 0x000000000a0079b9 */ /* 0x0003e40008040000 */
[----:B------:R1:W-:Y:S02]  /*01b0*/  UTMACCTL.PF [UR8] ;  /* 0x00000000080079b9 */ /* 0x0003e40008040000 */
[----:B------:R1:W-:Y:S04]  /*01c0*/  UTMACCTL.PF [UR6] ;  /* 0x00000000060079b9 */ /* 0x0003e80008040000 */
[----:B------:R1:W-:Y:S01]  /*01d0*/  UTMACCTL.PF [UR4] ;  /* 0x00000000040079b9 */ /* 0x0003e20008040000 */
[----:B------:R-:W-:Y:S01]  /*01e0*/  UPLOP3.LUT UP4, UPT, UPT, UPT, UPT, 0x40, 0x4 ;  /* 0x000000000004789c */ /* 0x000fe20003f8e870 */
[----:B-1----:R-:W-:Y:S10]  /*01f0*/  BRA `(.L_x_1) ;  /* 0x00000000005c7947 */ /* 0x002ff40003800000 */
.L_x_0:
[----:B------:R-:W-:Y:S01]  /*0200*/  ISETP.NE.AND P0, PT, R5, RZ, PT ;  /* 0x000000ff0500720c */ /* 0x000fe20003f05270 */
[----:B------:R-:W-:-:S12]  /*0210*/  UPLOP3.LUT UP4, UPT, UPT, UPT, UPT, 0x40, 0x4 ;  /* 0x000000000004789c */ /* 0x000fd80003f8e870 */
[----:B------:R-:W-:Y:S05]  /*0220*/  @P0 BRA `(.L_x_1) ;  /* 0x0000000000500947 */ /* 0x000fea0003800000 */
[----:B------:R-:W1:Y:S01]  /*0230*/  S2UR UR5, SR_CgaCtaId ;  /* 0x00000000000579c3 */ /* 0x000e620000008800 */
[----:B------:R-:W-:Y:S01]  /*0240*/  UMOV UR4, 0x400 ;  /* 0x0000040000047882 */ /* 0x000fe20000000000 */
[----:B------:R-:W-:Y:S01]  /*0250*/  UMOV UR6, 0x1 ;  /* 0x0000000100067882 */ /* 0x000fe20000000000 */
[----:B------:R-:W-:Y:S02]  /*0260*/  UPLOP3.LUT UP4, UPT, UPT, UPT, UPT, 0x80, 0x8 ;  /* 0x000000000008789c */ /* 0x000fe40003f8f070 */
[----:B------:R-:W-:-:S04]  /*0270*/  UIADD3 UR6, UPT, UPT, -UR6, 0x100000, URZ ;  /* 0x0010000006067890 */ /* 0x000fc8000fffe1ff */
[----:B------:R-:W-:Y:S02]  /*0280*/  USHF.L.U32 UR7, UR6, 0xb, URZ ;  /* 0x0000000b06077899 */ /* 0x000fe400080006ff */
[----:B------:R-:W-:Y:S02]  /*0290*/  USHF.L.U32 UR6, UR6, 0x1, URZ ;  /* 0x0000000106067899 */ /* 0x000fe400080006ff */
[----:B-1----:R-:W-:-:S03]  /*02a0*/  ULEA UR5, UR5, UR4, 0x18 ;  /* 0x0000000405057291 */ /* 0x002fc6000f8ec0ff */
[----:B------:R-:W-:Y:S02]  /*02b0*/  UMOV UR4, 0x4 ;  /* 0x0000000400047882 */ /* 0x000fe40000000000 */
[----:B------:R-:W-:-:S04]  /*02c0*/  UIADD3 UR8, UPT, UPT, -UR4, 0x100000, URZ ;  /* 0x0010000004087890 */ /* 0x000fc8000fffe1ff */
[----:B------:R-:W-:Y:S02]  /*02d0*/  USHF.L.U32 UR9, UR8, 0xb, URZ ;  /* 0x0000000b08097899 */ /* 0x000fe400080006ff */
[----:B------:R-:W-:Y:S01]  /*02e0*/  USHF.L.U32 UR8, UR8, 0x1, URZ ;  /* 0x0000000108087899 */ /* 0x000fe200080006ff */
[----:B------:R-:W1:Y:S02]  /*02f0*/  FENCE.VIEW.ASYNC.S ;  /* 0x00000000000073c6 */ /* 0x000e640000000000 */
[----:B-1----:R1:W2:Y:S01]  /*0300*/  SYNCS.EXCH.64 URZ, [UR5], UR6 ;  /* 0x0000000605ff75b2 */ /* 0x0022a20008000100 */
[----:B------:R1:W3:Y:S01]  /*0310*/  SYNCS.EXCH.64 URZ, [UR5+0x8], UR6 ;  /* 0x0000080605ff75b2 */ /* 0x0002e20008000100 */
[----:B------:R1:W4:Y:S01]  /*0320*/  SYNCS.EXCH.64 URZ, [UR5+0x10], UR6 ;  /* 0x0000100605ff75b2 */ /* 0x0003220008000100 */
[----:B------:R1:W5:Y:S01]  /*0330*/  SYNCS.EXCH.64 URZ, [UR5+0x18], UR6 ;  /* 0x0000180605ff75b2 */ /* 0x0003620008000100 */
[----:B------:R1:W1:Y:S05]  /*0340*/  SYNCS.EXCH.64 URZ, [UR5+0x20], UR6 ;  /* 0x0000200605ff75b2 */ /* 0x00026a0008000100 */
[----:B------:R1:W1:Y:S01]  /*0350*/  SYNCS.EXCH.64 URZ, [UR5+0x28], UR8 ;  /* 0x0000280805ff75b2 */ /* 0x0002620008000100 */
[----:B------:R-:W-:Y:S01]  /*0360*/  NOP ;  /* 0x0000000000007918 */ /* 0x000fe20000000000 */
.L_x_1:
[----:B------:R-:W-:Y:S01]  /*0370*/  NOP ;  /* 0x0000000000007918 */ /* 0x000fe20000000000 */
[----:B------:R-:W5:Y:S01]  /*0380*/  LDCU.U8 UR23, c[0x0][0x6c8] ;  /* 0x0000d900ff1777ac */ /* 0x000f620008000000 */
[----:B------:R-:W4:Y:S01]  /*0390*/  LDCU.U8 UR22, c[0x0][0x6c9] ;  /* 0x0000d920ff1677ac */ /* 0x000f220008000000 */
[----:B------:R-:W3:Y:S01]  /*03a0*/  LDCU.U8 UR21, c[0x0][0x6d4] ;  /* 0x0000da80ff1577ac */ /* 0x000ee20008000000 */
[----:B------:R-:W2:Y:S01]  /*03b0*/  LDCU.U8 UR15, c[0x0][0x6d5] ;  /* 0x0000daa0ff0f77ac */ /* 0x000ea20008000000 */
[----:B------:R-:W1:Y:S01]  /*03c0*/  LDCU.U8 UR14, c[0x0][0x6e0] ;  /* 0x0000dc00ff0e77ac */ /* 0x000e620008000000 */
[----:B------:R-:W1:Y:S02]  /*03d0*/  LDCU.U8 UR13, c[0x0][0x6e1] ;  /* 0x0000dc20ff0d77ac */ /* 0x000e640008000000 */
[----:B-12345:R-:W-:Y:S06]  /*03e0*/  BAR.SYNC.DEFER_BLOCKING 0x0 ;  /* 0x0000000000007b1d */ /* 0x03efec0000010000 */
[----:B------:R-:W-:Y:S05]  /*03f0*/  @P1 BRA `(.L_x_2) ;  /* 0x00000008004c1947 */ /* 0x000fea0003800000 */
[----:B------:R-:W1:Y:S01]  /*0400*/  S2UR UR34, SR_CTAID.Z ;  /* 0x00000000002279c3 */ /* 0x000e620000002700 */
[----:B------:R-:W-:Y:S01]  /*0410*/  UMOV UR31, 0x1 ;  /* 0x00000001001f7882 */ /* 0x000fe20000000000 */
[----:B------:R-:W-:Y:S01]  /*0420*/  UMOV UR33, 0x1 ;  /* 0x0000000100217882 */ /* 0x000fe20000000000 */
[----:B-1----:R-:W-:-:S09]  /*0430*/  UISETP.GT.U32.AND UP0, UPT, UR34, 0x1ff, UPT ;  /* 0x000001ff2200788c */ /* 0x002fd2000bf04070 */
[----:B------:R-:W-:Y:S05]  /*0440*/  BRA.U UP0, `(.L_x_3) ;  /* 0x0000000500fc7547 */ /* 0x000fea000b800000 */
[----:B------:R-:W1:Y:S01]  /*0450*/  LDCU.64 UR4, c[0x0][0x6c0] ;  /* 0x0000d800ff0477ac */ /* 0x000e620008000a00 */
[----:B------:R-:W2:Y:S01]  /*0460*/  S2UR UR30, SR_CgaCtaId ;  /* 0x00000000001e79c3 */ /* 0x000ea20000008800 */
[----:B------:R-:W3:Y:S01]  /*0470*/  LDCU UR8, c[0x0][0x374] ;  /* 0x00006e80ff0877ac */ /* 0x000ee20008000800 */
[----:B------:R-:W4:Y:S01]  /*0480*/  LDCU.64 UR44, c[0x0][0x348] ;  /* 0x00006900ff2c77ac */ /* 0x000f220008000a00 */
[----:B------:R-:W-:Y:S01]  /*0490*/  UMOV UR31, URZ ;  /* 0x000000ff001f7c82 */ /* 0x000fe20008000000 */
[----:B------:R-:W-:Y:S01]  /*04a0*/  UMOV UR33, 0x1 ;  /* 0x0000000100217882 */ /* 0x000fe20000000000 */
[----:B-1----:R-:W-:-:S04]  /*04b0*/  UIMAD.WIDE.U32 UR6, UR34, UR5, URZ ;  /* 0x00000005220672a5 */ /* 0x002fc8000f8e00ff */
[----:B------:R-:W-:-:S04]  /*04c0*/  UIADD3 UR5, UPT, UPT, UR34, -UR7, URZ ;  /* 0x8000000722057290 */ /* 0x000fc8000fffe0ff */
[----:B------:R-:W-:-:S03]  /*04d0*/  USHF.R.U32.HI UR5, URZ, UR23, UR5 ;  /* 0x00000017ff057299 */ /* 0x000fc60008011605 */
[----:B------:R-:W1:Y:S01]  /*04e0*/  LDCU UR6, c[0x0][0x6d0] ;  /* 0x0000da00ff0677ac */ /* 0x000e620008000800 */
[----:B------:R-:W-:-:S04]  /*04f0*/  UIADD3 UR5, UPT, UPT, UR7, UR5, URZ ;  /* 0x0000000507057290 */ /* 0x000fc8000fffe0ff */
[----:B------:R-:W-:-:S04]  /*0500*/  USHF.R.U32.HI UR19, URZ, UR22, UR5 ;  /* 0x00000016ff137299 */ /* 0x000fc80008011605 */
[----:B------:R-:W-:-:S04]  /*0510*/  UIADD3 UR19, UPT, UPT, -UR19, URZ, URZ ;  /* 0x000000ff13137290 */ /* 0x000fc8000fffe1ff */
[----:B------:R-:W-:Y:S01]  /*0520*/  UIMAD UR19, UR19, UR4, UR34 ;  /* 0x00000004131372a4 */ /* 0x000fe2000f8e0222 */
[----:B------:R-:W5:Y:S03]  /*0530*/  LDCU.64 UR4, c[0x0][0x6d8] ;  /* 0x0000db00ff0477ac */ /* 0x000f660008000a00 */
[----:B-1----:R-:W-:-:S04]  /*0540*/  UIMAD.WIDE.U32 UR6, UR19, UR6, URZ ;  /* 0x00000006130672a5 */ /* 0x002fc8000f8e00ff */
[----:B------:R-:W-:-:S04]  /*0550*/  UIADD3 UR6, UPT, UPT, UR19, -UR7, URZ ;  /* 0x8000000713067290 */ /* 0x000fc8000fffe0ff */
[----:B------:R-:W-:-:S04]  /*0560*/  USHF.R.U32.HI UR6, URZ, UR21, UR6 ;  /* 0x00000015ff067299 */ /* 0x000fc80008011606 */
[----:B------:R-:W-:Y:S01]  /*0570*/  UIADD3 UR6, UPT, UPT, UR7, UR6, URZ ;  /* 0x0000000607067290 */ /* 0x000fe2000fffe0ff */
[----:B------:R-:W3:Y:S03]  /*0580*/  LDCU UR7, c[0x0][0x370] ;  /* 0x00006e00ff0777ac */ /* 0x000ee60008000800 */
[----:B------:R-:W-:Y:S01]  /*0590*/  USHF.R.U32.HI UR6, URZ, UR15, UR6 ;  /* 0x0000000fff067299 */ /* 0x000fe20008011606 */
[----:B------:R-:W1:Y:S03]  /*05a0*/  LDCU UR32, c[0x0][0x378] ;  /* 0x00006f00ff2077ac */ /* 0x000e660008000800 */
[----:B-----5:R-:W-:-:S07]  /*05b0*/  UIMAD.WIDE.U32 UR10, UR6, UR5, URZ ;  /* 0x00000005060a72a5 */ /* 0x020fce000f8e00ff */
[----:B------:R-:W-:Y:S01]  /*05c0*/  UMOV UR5, UR11 ;  /* 0x0000000b00057c82 */ /* 0x000fe20008000000 */
[----:B---3--:R-:W-:Y:S02]  /*05d0*/  UIMAD UR7, UR8, UR7, URZ ;  /* 0x00000007080772a4 */ /* 0x008fe4000f8e02ff */
[----:B------:R-:W-:-:S04]  /*05e0*/  UIADD3 UR9, UPT, UPT, UR6, -UR5, URZ ;  /* 0x8000000506097290 */ /* 0x000fc8000fffe0ff */
[----:B------:R-:W-:Y:S02]  /*05f0*/  USHF.R.U32.HI UR9, URZ, UR14, UR9 ;  /* 0x0000000eff097299 */ /* 0x000fe40008011609 */
[----:B-1----:R-:W-:Y:S02]  /*0600*/  UIMAD UR32, UR7, UR32, URZ ;  /* 0x00000020072072a4 */ /* 0x002fe4000f8e02ff */
[----:B------:R-:W-:Y:S01]  /*0610*/  UIADD3 UR9, UPT, UPT, UR5, UR9, URZ ;  /* 0x0000000905097290 */ /* 0x000fe2000fffe0ff */
[----:B------:R-:W1:Y:S03]  /*0620*/  LDCU UR5, c[0x0][0x6cc] ;  /* 0x0000d980ff0577ac */ /* 0x000e660008000800 */
[----:B------:R-:W-:-:S04]  /*0630*/  USHF.R.U32.HI UR9, URZ, UR13, UR9 ;  /* 0x0000000dff097299 */ /* 0x000fc80008011609 */
[----:B------:R-:W-:-:S04]  /*0640*/  UIADD3 UR9, UPT, UPT, -UR9, URZ, URZ ;  /* 0x000000ff09097290 */ /* 0x000fc8000fffe1ff */
[----:B------:R-:W-:Y:S02]  /*0650*/  UIMAD UR4, UR9, UR4, UR6 ;  /* 0x00000004090472a4 */ /* 0x000fe4000f8e0206 */
[----:B------:R-:W-:Y:S01]  /*0660*/  UIADD3 UR6, UPT, UPT, -UR6, URZ, URZ ;  /* 0x000000ff06067290 */ /* 0x000fe2000fffe1ff */
[----:B------:R-:W-:Y:S02]  /*0670*/  UMOV UR9, 0x400 ;  /* 0x0000040000097882 */ /* 0x000fe40000000000 */
[----:B--2---:R-:W-:Y:S02]  /*0680*/  ULEA UR30, UR30, UR9, 0x18 ;  /* 0x000000091e1e7291 */ /* 0x004fe4000f8ec0ff */
[----:B-1--4-:R-:W-:-:S12]  /*0690*/  UIMAD UR19, UR6, UR5, UR19 ;  /* 0x00000005061372a4 */ /* 0x012fd8000f8e0213 */
.L_x_7:
[----:B------:R-:W-:Y:S01]  /*06a0*/  USHF.L.U32 UR5, UR33, 0x1f, URZ ;  /* 0x0000001f21057899 */ /* 0x000fe200080006ff */
[----:B------:R-:W-:Y:S01]  /*06b0*/  HFMA2 R2, -RZ, RZ, 0, -6 ;  /* 0x0000c600ff027431 */ /* 0x000fe200000001ff */
[----:B------:R-:W-:Y:S02]  /*06c0*/  ULEA UR6, UR31, UR30, 0x3 ;  /* 0x0000001e1f067291 */ /* 0x000fe4000f8e18ff */
[----:B------:R-:W-:Y:S02]  /*06d0*/  UIADD3 UR42, UP3, UPT, UR44, 0x40, URZ ;  /* 0x000000402c2a7890 */ /* 0x000fe4000ff7e0ff */
[----:B------:R-:W-:Y:S01]  /*06e0*/  MOV R0, UR5 ;  /* 0x0000000500007c02 */ /* 0x000fe20008000f00 */
[----:B------:R-:W-:Y:S02]  /*06f0*/  UIADD3 UR40, UP2, UPT, UR44, 0xc0, URZ ;  /* 0x000000c02c287890 */ /* 0x000fe4000ff5e0ff */
[----:B------:R-:W-:Y:S02]  /*0700*/  UIADD3 UR38, UP1, UPT, UR44, 0x140, URZ ;  /* 0x000001402c267890 */ /* 0x000fe4000ff3e0ff */
[----:B----4-:R1:W2:Y:S01]  /*0710*/  SYNCS.PHASECHK.TRANS64.TRYWAIT P2, [UR6+0x10], R0 ;  /* 0x00001000ff0075a7 */ /* 0x0102a20008041106 */
[----:B------:R-:W-:-:S02]  /*0720*/  UIADD3 UR36, UP0, UPT, UR44, 0x1c0, URZ ;  /* 0x000001c02c247890 */ /* 0x000fc4000ff1e0ff */
[----:B------:R-:W-:Y:S02]  /*0730*/  USHF.L.U32 UR27, UR19, 0x7, URZ ;  /* 0x00000007131b7899 */ /* 0x000fe400080006ff */
[----:B------:R-:W-:Y:S02]  /*0740*/  USHF.L.U32 UR7, UR4, 0x8, URZ ;  /* 0x0000000804077899 */ /* 0x000fe400080006ff */
[----:B------:R-:W-:Y:S02]  /*0750*/  UIADD3 UR11, UPT, UPT, UR4, UR4, URZ ;  /* 0x00000004040b7290 */ /* 0x000fe4000fffe0ff */
[----:B------:R-:W-:Y:S02]  /*0760*/  UIADD3.X UR43, UPT, UPT, URZ, UR45, URZ, UP3, !UPT ;  /* 0x0000002dff2b7290 */ /* 0x000fe40009ffe4ff */
[----:B------:R-:W-:Y:S02]  /*0770*/  UIADD3.X UR41, UPT, UPT, URZ, UR45, URZ, UP2, !UPT ;  /* 0x0000002dff297290 */ /* 0x000fe400097fe4ff */
[----:B------:R-:W-:-:S02]  /*0780*/  UIADD3.X UR39, UPT, UPT, URZ, UR45, URZ, UP1, !UPT ;  /* 0x0000002dff277290 */ /* 0x000fc40008ffe4ff */
[----:B------:R-:W-:Y:S01]  /*0790*/  UIADD3.X UR37, UPT, UPT, URZ, UR45, URZ, UP0, !UPT ;  /* 0x0000002dff257290 */ /* 0x000fe200087fe4ff */
[----:B------:R-:W-:Y:S01]  /*07a0*/  UMOV UR20, URZ ;  /* 0x000000ff00147c82 */ /* 0x000fe20008000000 */
[----:B------:R-:W-:Y:S01]  /*07b0*/  UMOV UR18, URZ ;  /* 0x000000ff00127c82 */ /* 0x000fe20008000000 */
[----:B------:R-:W-:-:S09]  /*07c0*/  UMOV UR10, URZ ;  /* 0x000000ff000a7c82 */ /* 0x000fd20008000000 */
.L_x_6:
[----:B---3--:R-:W-:Y:S02]  /*07d0*/  UIADD3 UR8, UPT, UPT, UR31, 0x1, URZ ;  /* 0x000000011f087890 */ /* 0x008fe4000fffe0ff */
[----:B------:R-:W-:Y:S02]  /*07e0*/  ULEA UR25, UR31, UR30, 0x3 ;  /* 0x0000001e1f197291 */ /* 0x000fe4000f8e18ff */
[----:B------:R-:W-:Y:S02]  /*07f0*/  USHF.L.U32 UR26, UR20, 0x7, URZ ;  /* 0x00000007141a7899 */ /* 0x000fe400080006ff */
[----:B------:R-:W-:Y:S02]  /*0800*/  ULEA UR24, UR31, UR30, 0xe ;  /* 0x0000001e1f187291 */ /* 0x000fe4000f8e70ff */
[----:B------:R-:W-:Y:S02]  /*0810*/  ULEA UR4, UR31, UR30, 0xf ;  /* 0x0000001e1f047291 */ /* 0x000fe4000f8e78ff */
[----:B------:R-:W-:-:S02]  /*0820*/  UISETP.NE.AND UP1, UPT, UR8, 0x2, UPT ;  /* 0x000000020800788c */ /* 0x000fc4000bf25270 */
[----:B------:R-:W-:Y:S02]  /*0830*/  ULEA UR16, UR31, UR30, 0x9 ;  /* 0x0000001e1f107291 */ /* 0x000fe4000f8e48ff */
[----:B------:R-:W-:Y:S02]  /*0840*/  ULEA UR9, UR31, UR30, 0xa ;  /* 0x0000001e1f097291 */ /* 0x000fe4000f8e50ff */
[----:B------:R-:W-:Y:S02]  /*0850*/  UIADD3 UR24, UPT, UPT, UR24, 0x18400, URZ ;  /* 0x0001840018187890 */ /* 0x000fe4000fffe0ff */
[----:B------:R-:W-:Y:S02]  /*0860*/  UIADD3 UR4, UPT, UPT, UR4, 0x20400, URZ ;  /* 0x0002040004047890 */ /* 0x000fe4000fffe0ff */
[----:B------:R-:W-:Y:S02]  /*0870*/  USEL UR28, URZ, 0x1, UP1 ;  /* 0x00000001ff1c7887 */ /* 0x000fe40008800000 */
[----:B------:R-:W-:Y:S01]  /*0880*/  UISETP.GT.U32.AND UP0, UPT, UR20, 0x1e, UPT ;  /* 0x0000001e1400788c */ /* 0x000fe2000bf04070 */
[----:B------:R-:W-:Y:S01]  /*0890*/  UMOV UR12, UR20 ;  /* 0x00000014000c7c82 */ /* 0x000fe20008000000 */
[----:B------:R-:W-:Y:S01]  /*08a0*/  UMOV UR5, UR25 ;  /* 0x0000001900057c82 */ /* 0x000fe20008000000 */
[----:B------:R-:W-:Y:S01]  /*08b0*/  UMOV UR6, UR26 ;  /* 0x0000001a00067c82 */ /* 0x000fe20008000000 */
[----:B--2-4-:R-:W-:Y:S07]  /*08c0*/  @P2 BRA `(.L_x_4) ;  /* 0x0000000000102947 */ /* 0x014fee0003800000 */
[----:B------:R-:W-:-:S06]  /*08d0*/  USHF.L.U32 UR17, UR33, 0x1f, URZ ;  /* 0x0000001f21117899 */ /* 0x000fcc00080006ff */
[----:B-1----:R-:W-:-:S04]  /*08e0*/  MOV R0, UR17 ;  /* 0x0000001100007c02 */ /* 0x002fc80008000f00 */
[----:B------:R-:W1:Y:S02]  /*08f0*/  SYNCS.PHASECHK.TRANS64.TRYWAIT P0, [UR25+0x10], R0 ;  /* 0x00001000ff0075a7 */ /* 0x000e640008001119 */
[----:B-1----:R-:W-:Y:S05]  /*0900*/  @!P0 BRA `(.L_x_5) ;  /* 0x0000003000348947 */ /* 0x002fea0003800000 */
.L_x_4:
[----:B------:R-:W-:Y:S02]  /*0910*/  ELECT P1, URZ, PT ;  /* 0x0000000000ff782f */ /* 0x000fe40003820000 */
[----:B------:R-:W-:Y:S01]  /*0920*/  PLOP3.LUT P0, PT, PT, PT, UP0, 0x80, 0x8 ;  /* 0x000000000008781c */ /* 0x000fe20003f0f008 */
[----:B------:R-:W-:Y:S01]  /*0930*/  ULOP3.LUT UR33, UR33, UR28, URZ, 0x3c, !UPT ;  /* 0x0000001c21217292 */ /* 0x000fe2000f8e3cff */
[----:B------:R-:W-:Y:S01]  /*0940*/  PLOP3.LUT P2, PT, PT, PT, PT, 0x80, 0x8 ;  /* 0x000000000008781c */ /* 0x000fe20003f4f070 */
[----:B------:R-:W-:Y:S02]  /*0950*/  USEL UR31, UR8, URZ, UP1 ;  /* 0x000000ff081f7287 */ /* 0x000fe40008800000 */
[----:B------:R-:W-:Y:S02]  /*0960*/  UIADD3 UR16, UPT, UPT, UR16, 0x30400, URZ ;  /* 0x0003040010107890 */ /* 0x000fe4000fffe0ff */
[----:B------:R-:W-:Y:S02]  /*0970*/  UIADD3 UR8, UPT, UPT, UR9, 0x30800, URZ ;  /* 0x0003080009087890 */ /* 0x000fe4000fffe0ff */
[----:B------:R-:W-:-:S02]  /*0980*/  @!UP0 USHF.L.U32 UR28, UR33, 0x1f, URZ ;  /* 0x0000001f211c8899 */ /* 0x000fc400080006ff */
[----:B------:R-:W-:Y:S01]  /*0990*/  @!UP0 ULEA UR29, UR31, UR30, 0x3 ;  /* 0x0000001e1f1d8291 */ /* 0x000fe2000f8e18ff */
[----:B------:R3:W-:Y:S01]  /*09a0*/  @P1 SYNCS.ARRIVE.TRANS64 RZ, [UR25], R2 ;  /* 0x00000002ffff19a7 */ /* 0x0007e20008000019 */
[----:B------:R-:W-:Y:S01]  /*09b0*/  UMOV UR17, UR25 ;  /* 0x0000001900117c82 */ /* 0x000fe20008000000 */
[----:B------:R-:W-:Y:S01]  /*09c0*/  UTMALDG.2D [UR24], [UR42], desc[URZ] ;  /* 0x0000ff182a0075b4 */ /* 0x000fe20008009000 */
[----:B-1----:R-:W-:Y:S01]  /*09d0*/  IMAD.U32 R0, RZ, RZ, UR28 ;  /* 0x0000001cff007e24 */ /* 0x002fe2000f8e00ff */
[----:B------:R-:W-:Y:S01]  /*09e0*/  UMOV UR9, UR25 ;  /* 0x0000001900097c82 */ /* 0x000fe20008000000 */
[----:B------:R-:W-:-:S04]  /*09f0*/  UIADD3 UR28, UPT, UPT, UR20, 0x1, URZ ;  /* 0x00000001141c7890 */ /* 0x000fc8000fffe0ff */
[----:B------:R-:W-:Y:S01]  /*0a00*/  UISETP.NE.AND UP0, UPT, UR28, 0x20, UPT ;  /* 0x000000201c00788c */ /* 0x000fe2000bf05270 */
[----:B------:R-:W-:Y:S01]  /*0a10*/  UTMALDG.2D [UR4], [UR40], desc[URZ] ;  /* 0x0000ff04280075b4 */ /* 0x000fe20008009000 */
[----:B------:R1:W-:Y:S01]  /*0a20*/  UTMALDG.3D [UR16], [UR38], desc[URZ] ;  /* 0x0000ff10260075b4 */ /* 0x0003e20008011000 */
[----:B------:R3:W-:Y:S01]  /*0a30*/  UTMALDG.3D [UR8], [UR36], desc[URZ] ;  /* 0x0000ff08240075b4 */ /* 0x0007e20008011000 */
[----:B------:R3:W4:Y:S01]  /*0a40*/  @!P0 SYNCS.PHASECHK.TRANS64.TRYWAIT P2, [UR29+0x10], R0 ;  /* 0x00001000ff0085a7 */ /* 0x000722000804111d */
[----:B-1----:R-:W-:-:S04]  /*0a50*/  UMOV UR20, UR28 ;  /* 0x0000001c00147c82 */ /* 0x002fc80008000000 */
[----:B------:R-:W-:Y:S05]  /*0a60*/  BRA.U UP0, `(.L_x_6) ;  /* 0xfffffffd00587547 */ /* 0x000fea000b83ffff */
[----:B------:R-:W1:Y:S01]  /*0a70*/  LDCU.64 UR4, c[0x0][0x6c0] ;  /* 0x0000d800ff0477ac */ /* 0x000e620008000a00 */
[----:B------:R-:W-:-:S04]  /*0a80*/  UIADD3 UR34, UPT, UPT, UR32, UR34, URZ ;  /* 0x0000002220227290 */ /* 0x000fc8000fffe0ff */
[----:B------:R-:W-:Y:S02]  /*0a90*/  UISETP.GE.AND UP0, UPT, UR34, 0x200, UPT ;  /* 0x000002002200788c */ /* 0x000fe4000bf06270 */
[----:B-1----:R-:W-:Y:S01]  /*0aa0*/  UIMAD.WIDE.U32 UR6, UR34, UR5, URZ ;  /* 0x00000005220672a5 */ /* 0x002fe2000f8e00ff */
[----:B------:R-:W1:Y:S03]  /*0ab0*/  LDCU UR5, c[0x0][0x6d0] ;  /* 0x0000da00ff0577ac */ /* 0x000e660008000800 */
[----:B------:R-:W-:-:S04]  /*0ac0*/  UIADD3 UR6, UPT, UPT, UR34, -UR7, URZ ;  /* 0x8000000722067290 */ /* 0x000fc8000fffe0ff */
[----:B------:R-:W-:-:S04]  /*0ad0*/  USHF.R.U32.HI UR6, URZ, UR23, UR6 ;  /* 0x00000017ff067299 */ /* 0x000fc80008011606 */
[----:B------:R-:W-:-:S04]  /*0ae0*/  UIADD3 UR6, UPT, UPT, UR7, UR6, URZ ;  /* 0x0000000607067290 */ /* 0x000fc8000fffe0ff */
[----:B------:R-:W-:-:S04]  /*0af0*/  USHF.R.U32.HI UR19, URZ, UR22, UR6 ;  /* 0x00000016ff137299 */ /* 0x000fc80008011606 */
[----:B------:R-:W-:-:S04]  /*0b00*/  UIADD3 UR19, UPT, UPT, -UR19, URZ, URZ ;  /* 0x000000ff13137290 */ /* 0x000fc8000fffe1ff */
[----:B------:R-:W-:-:S04]  /*0b10*/  UIMAD UR19, UR4, UR19, UR34 ;  /* 0x00000013041372a4 */ /* 0x000fc8000f8e0222 */
[----:B-1----:R-:W-:Y:S01]  /*0b20*/  UIMAD.WIDE.U32 UR6, UR19, UR5, URZ ;  /* 0x00000005130672a5 */ /* 0x002fe2000f8e00ff */
[----:B------:R-:W1:Y:S03]  /*0b30*/  LDCU.64 UR4, c[0x0][0x6d8] ;  /* 0x0000db00ff0477ac */ /* 0x000e660008000a00 */
[----:B------:R-:W-:-:S04]  /*0b40*/  UIADD3 UR6, UPT, UPT, UR19, -UR7, URZ ;  /* 0x8000000713067290 */ /* 0x000fc8000fffe0ff */
[----:B------:R-:W-:-:S04]  /*0b50*/  USHF.R.U32.HI UR6, URZ, UR21, UR6 ;  /* 0x00000015ff067299 */ /* 0x000fc80008011606 */
[----:B------:R-:W-:Y:S01]  /*0b60*/  UIADD3 UR6, UPT, UPT, UR7, UR6, URZ ;  /* 0x0000000607067290 */ /* 0x000fe2000fffe0ff */
[----:B------:R-:W2:Y:S03]  /*0b70*/  LDCU UR7, c[0x0][0x6cc] ;  /* 0x0000d980ff0777ac */ /* 0x000ea60008000800 */
[----:B------:R-:W-:-:S04]  /*0b80*/  USHF.R.U32.HI UR6, URZ, UR15, UR6 ;  /* 0x0000000fff067299 */ /* 0x000fc80008011606 */
[----:B-1-3--:R-:W-:Y:S02]  /*0b90*/  UIMAD.WIDE.U32 UR8, UR6, UR5, URZ ;  /* 0x00000005060872a5 */ /* 0x00afe4000f8e00ff */
[----:B------:R-:W-:Y:S02]  /*0ba0*/  UIADD3 UR8, UPT, UPT, -UR6, URZ, URZ ;  /* 0x000000ff06087290 */ /* 0x000fe4000fffe1ff */
[----:B------:R-:W-:-:S04]  /*0bb0*/  UIADD3 UR5, UPT, UPT, UR6, -UR9, URZ ;  /* 0x8000000906057290 */ /* 0x000fc8000fffe0ff */
[----:B------:R-:W-:Y:S02]  /*0bc0*/  USHF.R.U32.HI UR5, URZ, UR14, UR5 ;  /* 0x0000000eff057299 */ /* 0x000fe40008011605 */
[----:B--2---:R-:W-:Y:S02]  /*0bd0*/  UIMAD UR19, UR7, UR8, UR19 ;  /* 0x00000008071372a4 */ /* 0x004fe4000f8e0213 */
[----:B------:R-:W-:-:S04]  /*0be0*/  UIADD3 UR5, UPT, UPT, UR9, UR5, URZ ;  /* 0x0000000509057290 */ /* 0x000fc8000fffe0ff */
[----:B------:R-:W-:-:S04]  /*0bf0*/  USHF.R.U32.HI UR5, URZ, UR13, UR5 ;  /* 0x0000000dff057299 */ /* 0x000fc80008011605 */
[----:B------:R-:W-:-:S04]  /*0c00*/  UIADD3 UR5, UPT, UPT, -UR5, URZ, URZ ;  /* 0x000000ff05057290 */ /* 0x000fc8000fffe1ff */
[----:B------:R-:W-:Y:S01]  /*0c10*/  UIMAD UR4, UR4, UR5, UR6 ;  /* 0x00000005040472a4 */ /* 0x000fe2000f8e0206 */
[----:B------:R-:W-:Y:S11]  /*0c20*/  BRA.U !UP0, `(.L_x_7) ;  /* 0xfffffff9089c7547 */ /* 0x000ff6000b83ffff */
[----:B------:R-:W-:-:S12]  /*0c30*/  UIADD3 UR31, UPT, UPT, UR31, 0x1, URZ ;  /* 0x000000011f1f7890 */ /* 0x000fd8000fffe0ff */
.L_x_3:
[----:B------:R-:W1:Y:S01]  /*0c40*/  S2UR UR4, SR_CgaCtaId ;  /* 0x00000000000479c3 */ /* 0x000e620000008800 */
[----:B------:R-:W-:Y:S01]  /*0c50*/  UISETP.NE.AND UP0, UPT, UR31, 0x2, UPT ;  /* 0x000000021f00788c */ /* 0x000fe2000bf05270 */
[----:B------:R-:W-:-:S03]  /*0c60*/  UMOV UR5, 0x400 ;  /* 0x0000040000057882 */ /* 0x000fc60000000000 */
[----:B------:R-:W-:Y:S02]  /*0c70*/  USEL UR6, URZ, 0x1, UP0 ;  /* 0x00000001ff067887 */ /* 0x000fe40008000000 */
[----:B------:R-:W-:Y:S02]  /*0c80*/  USEL UR31, UR31, URZ, UP0 ;  /* 0x000000ff1f1f7287 */ /* 0x000fe40008000000 */
[----:B------:R-:W-:-:S04]  /*0c90*/  ULOP3.LUT UR6, UR33, UR6, URZ, 0x3c, !UPT ;  /* 0x0000000621067292 */ /* 0x000fc8000f8e3cff */
[----:B------:R-:W-:-:S06]  /*0ca0*/  USHF.L.U32 UR6, UR6, 0x1f, URZ ;  /* 0x0000001f06067899 */ /* 0x000fcc00080006ff */
[----:B------:R-:W-:Y:S01]  /*0cb0*/  MOV R0, UR6 ;  /* 0x0000000600007c02 */ /* 0x000fe20008000f00 */
[----:B-1----:R-:W-:-:S04]  /*0cc0*/  ULEA UR4, UR4, UR5, 0x18 ;  /* 0x0000000504047291 */ /* 0x002fc8000f8ec0ff */
[----:B------:R-:W-:-:S09]  /*0cd0*/  ULEA UR4, UR31, UR4, 0x3 ;  /* 0x000000041f047291 */ /* 0x000fd2000f8e18ff */
[----:B------:R-:W1:Y:S02]  /*0ce0*/  SYNCS.PHASECHK.TRANS64.TRYWAIT P0, [UR4+0x10], R0 ;  /* 0x00001000ff0075a7 */ /* 0x000e640008001104 */
[----:B-1----:R-:W-:Y:S05]  /*0cf0*/  @!P0 BRA `(.L_x_8) ;  /* 0x0000002c00588947 */ /* 0x002fea0003800000 */
.L_x_35:
[----:B------:R-:W-:-:S13]  /*0d00*/  ELECT P0, URZ, PT ;  /* 0x0000000000ff782f */ /* 0x000fda0003800000 */
[----:B-1----:R-:W-:-:S04]  /*0d10*/  @P0 MOV R0, 0xc600 ;  /* 0x0000c60000000802 */ /* 0x002fc80000000f00 */
[----:B------:R1:W-:Y:S03]  /*0d20*/  @P0 SYNCS.ARRIVE.TRANS64 RZ, [UR4], R0 ;  /* 0x00000000ffff09a7 */ /* 0x0003e60008000004 */
.L_x_2:
[----:B------:R-:W-:-:S13]  /*0d30*/  ISETP.NE.AND P0, PT, R5, 0x4, PT ;  /* 0x000000040500780c */ /* 0x000fda0003f05270 */
[----:B------:R-:W-:Y:S05]  /*0d40*/  @P0 BRA `(.L_x_9) ;  /* 0x0000000800580947 */ /* 0x000fea0003800000 */
[----:B------:R-:W2:Y:S08]  /*0d50*/  S2UR UR27, SR_CTAID.Z ;  /* 0x00000000001b79c3 */ /* 0x000eb00000002700 */
[----:B------:R-:W-:Y:S01]  /*0d60*/  BAR.SYNC.DEFER_BLOCKING 0x2, 0xa0 ;  /* 0x0082800000007b1d */ /* 0x000fe20000010000 */
[----:B------:R-:W-:Y:S01]  /*0d70*/  HFMA2 R4, -RZ, RZ, 0, 5.9604644775390625e-08 ;  /* 0x00000001ff047431 */ /* 0x000fe200000001ff */
[----:B--2---:R-:W-:-:S09]  /*0d80*/  UISETP.GT.U32.AND UP0, UPT, UR27, 0x1ff, UPT ;  /* 0x000001ff1b00788c */ /* 0x004fd2000bf04070 */
[----:B------:R-:W-:Y:S05]  /*0d90*/  BRA.U UP0, `(.L_x_10) ;  /* 0x0000000900207547 */ /* 0x000fea000b800000 */
[----:B------:R-:W2:Y:S01]  /*0da0*/  S2UR UR12, SR_CgaCtaId ;  /* 0x00000000000c79c3 */ /* 0x000ea20000008800 */
[----:B------:R-:W-:Y:S01]  /*0db0*/  UMOV UR4, 0x400 ;  /* 0x0000040000047882 */ /* 0x000fe20000000000 */
[----:B------:R-:W3:Y:S01]  /*0dc0*/  LDCU UR6, c[0x0][0x374] ;  /* 0x00006e80ff0677ac */ /* 0x000ee20008000800 */
[----:B------:R-:W-:Y:S01]  /*0dd0*/  MOV R4, 0x1 ;  /* 0x0000000100047802 */ /* 0x000fe20000000f00 */
[----:B------:R-:W-:Y:S01]  /*0de0*/  UMOV UR38, 0x8c02000 ;  /* 0x08c0200000267882 */ /* 0x000fe20000000000 */
[----:B------:R-:W-:Y:S02]  /*0df0*/  USEL UR5, URZ, 0x4000, UP6 ;  /* 0x00004000ff057887 */ /* 0x000fe4000b000000 */
[----:B------:R-:W-:Y:S01]  /*0e00*/  USEL UR38, UR38, 0x8c00000, !UP5 ;  /* 0x08c0000026267887 */ /* 0x000fe2000e800000 */
[----:B------:R-:W-:Y:S01]  /*0e10*/  UMOV UR34, URZ ;  /* 0x000000ff00227c82 */ /* 0x000fe20008000000 */
[----:B------:R-:W-:Y:S02]  /*0e20*/  UMOV UR33, URZ ;  /* 0x000000ff00217c82 */ /* 0x000fe40008000000 */
[----:B------:R-:W-:-:S02]  /*0e30*/  UIADD3 UR38, UPT, UPT, UR5, UR38, URZ ;  /* 0x0000002605267290 */ /* 0x000fc4000fffe0ff */
[----:B--2---:R-:W-:Y:S01]  /*0e40*/  ULEA UR12, UR12, UR4, 0x18 ;  /* 0x000000040c0c7291 */ /* 0x004fe2000f8ec0ff */
[----:B------:R-:W3:Y:S01]  /*0e50*/  LDCU UR4, c[0x0][0x370] ;  /* 0x00006e00ff0477ac */ /* 0x000ee20008000800 */
[----:B------:R-:W2:Y:S07]  /*0e60*/  LDCU UR35, c[0x0][0x378] ;  /* 0x00006f00ff2377ac */ /* 0x000eae0008000800 */
[----:B-1----:R-:W1:Y:S01]  /*0e70*/  LDS R0, [UR12+0x38] ;  /* 0x0000380cff007984 */ /* 0x002e620008000800 */
[----:B------:R-:W-:-:S02]  /*0e80*/  UIADD3 UR19, UPT, UPT, UR12, 0x30800, URZ ;  /* 0x000308000c137890 */ /* 0x000fc4000fffe0ff */
[----:B------:R-:W-:Y:S02]  /*0e90*/  UIADD3 UR20, UPT, UPT, UR12, 0x30400, URZ ;  /* 0x000304000c147890 */ /* 0x000fe4000fffe0ff */
[----:B------:R-:W-:Y:S02]  /*0ea0*/  UIADD3 UR24, UPT, UPT, UR12, 0x18400, URZ ;  /* 0x000184000c187890 */ /* 0x000fe4000fffe0ff */
[----:B------:R-:W-:Y:S02]  /*0eb0*/  UIADD3 UR25, UPT, UPT, UR12, 0x20400, URZ ;  /* 0x000204000c197890 */ /* 0x000fe4000fffe0ff */
[----:B------:R-:W-:Y:S02]  /*0ec0*/  USHF.R.U32.HI UR19, URZ, 0x4, UR19 ;  /* 0x00000004ff137899 */ /* 0x000fe40008011613 */
[----:B---3--:R-:W-:Y:S02]  /*0ed0*/  UIMAD UR4, UR6, UR4, URZ ;  /* 0x00000004060472a4 */ /* 0x008fe4000f8e02ff */
[----:B------:R-:W-:-:S02]  /*0ee0*/  USHF.R.U32.HI UR20, URZ, 0x4, UR20 ;  /* 0x00000004ff147899 */ /* 0x000fc40008011614 */
[----:B--2---:R-:W-:Y:S02]  /*0ef0*/  UIMAD UR35, UR4, UR35, URZ ;  /* 0x00000023042372a4 */ /* 0x004fe4000f8e02ff */
[----:B------:R-:W-:Y:S02]  /*0f00*/  USHF.R.U32.HI UR24, URZ, 0x4, UR24 ;  /* 0x00000004ff187899 */ /* 0x000fe40008011618 */
[----:B------:R-:W-:Y:S02]  /*0f10*/  USHF.R.U32.HI UR25, URZ, 0x4, UR25 ;  /* 0x00000004ff197899 */ /* 0x000fe40008011619 */
[----:B------:R-:W-:Y:S02]  /*0f20*/  ULOP3.LUT UR19, UR19, 0x3fc0, URZ, 0xc0, !UPT ;  /* 0x00003fc013137892 */ /* 0x000fe4000f8ec0ff */
[----:B------:R-:W-:Y:S02]  /*0f30*/  ULOP3.LUT UR20, UR20, 0x3fc0, URZ, 0xc0, !UPT ;  /* 0x00003fc014147892 */ /* 0x000fe4000f8ec0ff */
[----:B------:R-:W-:-:S02]  /*0f40*/  ULOP3.LUT UR24, UR24, 0x3fc0, URZ, 0xc0, !UPT ;  /* 0x00003fc018187892 */ /* 0x000fc4000f8ec0ff */
[----:B------:R-:W-:Y:S02]  /*0f50*/  ULOP3.LUT UR25, UR25, 0x3fc0, URZ, 0xc0, !UPT ;  /* 0x00003fc019197892 */ /* 0x000fe4000f8ec0ff */
[----:B------:R-:W-:Y:S02]  /*0f60*/  UIADD3 UR28, UPT, UPT, UR12, 0x20, URZ ;  /* 0x000000200c1c7890 */ /* 0x000fe4000fffe0ff */
[----:B------:R-:W-:Y:S02]  /*0f70*/  ULOP3.LUT UR19, UR19, 0x10000, URZ, 0xfc, !UPT ;  /* 0x0001000013137892 */ /* 0x000fe4000f8efcff */
[----:B------:R-:W-:Y:S02]  /*0f80*/  ULOP3.LUT UR20, UR20, 0x10000, URZ, 0xfc, !UPT ;  /* 0x0001000014147892 */ /* 0x000fe4000f8efcff */
[----:B------:R-:W-:Y:S02]  /*0f90*/  ULOP3.LUT UR24, UR24, 0x10000, URZ, 0xfc, !UPT ;  /* 0x0001000018187892 */ /* 0x000fe4000f8efcff */
[----:B------:R-:W-:Y:S01]  /*0fa0*/  ULOP3.LUT UR25, UR25, 0x10000, URZ, 0xfc, !UPT ;  /* 0x0001000019197892 */ /* 0x000fe2000f8efcff */
[----:B-1----:R-:W-:-:S13]  /*0fb0*/  R2UR UR36, R0 ;  /* 0x00000000002472ca */ /* 0x002fda00000e0000 */
[----:B------:R-:W-:Y:S02]  /*0fc0*/  UIADD3 UR10, UPT, UPT, UR36, 0x100, URZ ;  /* 0x00000100240a7890 */ /* 0x000fe4000fffe0ff */
[----:B------:R-:W-:Y:S02]  /*0fd0*/  UIADD3 UR8, UPT, UPT, UR36, 0x40000100, URZ ;  /* 0x4000010024087890 */ /* 0x000fe4000fffe0ff */
[----:B------:R-:W-:Y:S02]  /*0fe0*/  UIADD3 UR6, UPT, UPT, UR36, -0x7fffff00, URZ ;  /* 0x8000010024067890 */ /* 0x000fe4000fffe0ff */
[----:B------:R-:W-:Y:S02]  /*0ff0*/  UIADD3 UR4, UPT, UPT, UR36, -0x3fffff00, URZ ;  /* 0xc000010024047890 */ /* 0x000fe4000fffe0ff */
[----:B------:R-:W-:Y:S02]  /*1000*/  UIADD3 UR11, UPT, UPT, UR36, 0x104, URZ ;  /* 0x00000104240b7890 */ /* 0x000fe4000fffe0ff */
[----:B------:R-:W-:-:S02]  /*1010*/  UIADD3 UR9, UPT, UPT, UR36, 0x40000104, URZ ;  /* 0x4000010424097890 */ /* 0x000fc4000fffe0ff */
[----:B------:R-:W-:Y:S02]  /*1020*/  UIADD3 UR7, UPT, UPT, UR36, -0x7ffffefc, URZ ;  /* 0x8000010424077890 */ /* 0x000fe4000fffe0ff */
[----:B------:R-:W-:Y:S02]  /*1030*/  USHF.R.U32.HI UR26, URZ, 0x1, UR10 ;  /* 0x00000001ff1a7899 */ /* 0x000fe4000801160a */
[----:B------:R-:W-:Y:S02]  /*1040*/  USHF.R.U32.HI UR18, URZ, 0x1, UR8 ;  /* 0x00000001ff127899 */ /* 0x000fe40008011608 */
[----:B------:R-:W-:Y:S02]  /*1050*/  USHF.R.U32.HI UR17, URZ, 0x1, UR6 ;  /* 0x00000001ff117899 */ /* 0x000fe40008011606 */
[----:B------:R-:W-:Y:S02]  /*1060*/  UIADD3 UR5, UPT, UPT, UR36, -0x3ffffefc, URZ ;  /* 0xc000010424057890 */ /* 0x000fe4000fffe0ff */
[----:B------:R-:W-:-:S02]  /*1070*/  USHF.R.U32.HI UR16, URZ, 0x1, UR4 ;  /* 0x00000001ff107899 */ /* 0x000fc40008011604 */
[----:B------:R-:W-:Y:S02]  /*1080*/  USHF.R.U32.HI UR50, URZ, 0x1a, UR11 ;  /* 0x0000001aff327899 */ /* 0x000fe4000801160b */
[----:B------:R-:W-:Y:S02]  /*1090*/  USHF.R.U32.HI UR44, URZ, 0x1a, UR9 ;  /* 0x0000001aff2c7899 */ /* 0x000fe40008011609 */
[----:B------:R-:W-:Y:S02]  /*10a0*/  USHF.R.U32.HI UR40, URZ, 0x1a, UR7 ;  /* 0x0000001aff287899 */ /* 0x000fe40008011607 */
[----:B------:R-:W-:Y:S02]  /*10b0*/  ULOP3.LUT UR26, UR26, 0x60000000, URZ, 0xc0, !UPT ;  /* 0x600000001a1a7892 */ /* 0x000fe4000f8ec0ff */
[----:B------:R-:W-:Y:S02]  /*10c0*/  ULOP3.LUT UR18, UR18, 0x60000000, URZ, 0xc0, !UPT ;  /* 0x6000000012127892 */ /* 0x000fe4000f8ec0ff */
[----:B------:R-:W-:-:S02]  /*10d0*/  ULOP3.LUT UR17, UR17, 0x60000000, URZ, 0xc0, !UPT ;  /* 0x6000000011117892 */ /* 0x000fc4000f8ec0ff */
[----:B------:R-:W-:Y:S02]  /*10e0*/  USHF.R.U32.HI UR39, URZ, 0x1a, UR5 ;  /* 0x0000001aff277899 */ /* 0x000fe40008011605 */
[----:B------:R-:W-:Y:S02]  /*10f0*/  ULOP3.LUT UR16, UR16, 0x60000000, URZ, 0xc0, !UPT ;  /* 0x6000000010107892 */ /* 0x000fe4000f8ec0ff */
[----:B------:R-:W-:Y:S02]  /*1100*/  ULOP3.LUT UR50, UR26, 0x30, UR50, 0xf8, !UPT ;  /* 0x000000301a327892 */ /* 0x000fe4000f8ef832 */
[----:B------:R-:W-:Y:S02]  /*1110*/  ULOP3.LUT UR44, UR18, 0x30, UR44, 0xf8, !UPT ;  /* 0x00000030122c7892 */ /* 0x000fe4000f8ef82c */
[----:B------:R-:W-:Y:S02]  /*1120*/  ULOP3.LUT UR40, UR17, 0x30, UR40, 0xf8, !UPT ;  /* 0x0000003011287892 */ /* 0x000fe4000f8ef828 */
[----:B------:R-:W-:-:S02]  /*1130*/  ULOP3.LUT UR39, UR16, 0x30, UR39, 0xf8, !UPT ;  /* 0x0000003010277892 */ /* 0x000fc4000f8ef827 */
[----:B------:R-:W-:Y:S02]  /*1140*/  ULOP3.LUT UR51, UR50, UR38, URZ, 0xfc, !UPT ;  /* 0x0000002632337292 */ /* 0x000fe4000f8efcff */
[----:B------:R-:W-:Y:S02]  /*1150*/  ULOP3.LUT UR45, UR44, UR38, URZ, 0xfc, !UPT ;  /* 0x000000262c2d7292 */ /* 0x000fe4000f8efcff */
[----:B------:R-:W-:Y:S02]  /*1160*/  ULOP3.LUT UR41, UR40, UR38, URZ, 0xfc, !UPT ;  /* 0x0000002628297292 */ /* 0x000fe4000f8efcff */
[----:B------:R-:W-:Y:S01]  /*1170*/  ULOP3.LUT UR39, UR39, UR38, URZ, 0xfc, !UPT ;  /* 0x0000002627277292 */ /* 0x000fe2000f8efcff */
[----:B------:R-:W-:Y:S01]  /*1180*/  UMOV UR50, URZ ;  /* 0x000000ff00327c82 */ /* 0x000fe20008000000 */
[----:B------:R-:W-:Y:S01]  /*1190*/  UMOV UR44, URZ ;  /* 0x000000ff002c7c82 */ /* 0x000fe20008000000 */
[----:B------:R-:W-:Y:S01]  /*11a0*/  UMOV UR40, URZ ;  /* 0x000000ff00287c82 */ /* 0x000fe20008000000 */
[----:B------:R-:W-:-:S08]  /*11b0*/  UMOV UR38, URZ ;  /* 0x000000ff00267c82 */ /* 0x000fd00008000000 */
.L_x_15:
[----:B------:R-:W-:Y:S01]  /*11c0*/  USHF.L.U32 UR16, UR34, 0x1f, URZ ;  /* 0x0000001f22107899 */ /* 0x000fe200080006ff */
[----:B------:R-:W-:Y:S01]  /*11d0*/  SHF.L.U32 R2, R4, 0x1f, RZ ;  /* 0x0000001f04027819 */ /* 0x000fe200000006ff */
[----:B------:R-:W-:Y:S02]  /*11e0*/  ULEA UR17, UR33, UR12, 0x3 ;  /* 0x0000000c21117291 */ /* 0x000fe4000f8e18ff */
[----:B------:R-:W-:Y:S02]  /*11f0*/  UIADD3 UR27, UPT, UPT, UR35, UR27, URZ ;  /* 0x0000001b231b7290 */ /* 0x000fe4000fffe0ff */
[----:B--2---:R-:W-:Y:S01]  /*1200*/  MOV R0, UR16 ;  /* 0x0000001000007c02 */ /* 0x004fe20008000f00 */
[----:B------:R-:W-:-:S04]  /*1210*/  UPLOP3.LUT UP2, UPT, UPT, UPT, UPT, 0x40, 0x4 ;  /* 0x000000000004789c */ /* 0x000fc80003f4e870 */
[----:B---3--:R1:W2:Y:S01]  /*1220*/  SYNCS.PHASECHK.TRANS64.TRYWAIT P1, [UR17], R0 ;  /* 0x00000000ff0075a7 */ /* 0x0082a20008021111 */
[----:B------:R-:W3:Y:S02]  /*1230*/  SYNCS.PHASECHK.TRANS64.TRYWAIT P0, [UR12+0x28], R2 ;  /* 0x00002802ff0075a7 */ /* 0x000ee4000800110c */
[----:B-123-5:R-:W-:Y:S05]  /*1240*/  @!P0 BRA `(.L_x_11) ;  /* 0x0000002800248947 */ /* 0x02efea0003800000 */
.L_x_37:
[----:B------:R-:W-:-:S05]  /*1250*/  UMOV UR31, URZ ;  /* 0x000000ff001f7c82 */ /* 0x000fca0008000000 */
.L_x_14:
[----:B------:R-:W-:Y:S02]  /*1260*/  UIADD3 UR26, UPT, UPT, UR33, 0x1, URZ ;  /* 0x00000001211a7890 */ /* 0x000fe4000fffe0ff */
[----:B------:R-:W-:Y:S02]  /*1270*/  UISETP.GT.U32.AND UP0, UPT, UR31, 0x1e, UPT ;  /* 0x0000001e1f00788c */ /* 0x000fe4000bf04070 */
[----:B--2---:R-:W-:Y:S02]  /*1280*/  ULEA UR58, UR33, UR19, 0x6 ;  /* 0x00000013213a7291 */ /* 0x004fe4000f8e30ff */
[----:B------:R-:W-:Y:S02]  /*1290*/  ULEA UR54, UR33, UR25, 0xb ;  /* 0x0000001921367291 */ /* 0x000fe4000f8e58ff */
[----:B------:R-:W-:Y:S01]  /*12a0*/  ULEA UR52, UR33, UR24, 0xa ;  /* 0x0000001821347291 */ /* 0x000fe2000f8e50ff */
[----:B------:R-:W-:Y:S01]  /*12b0*/  PLOP3.LUT P0, PT, PT, PT, UP0, 0x80, 0x8 ;  /* 0x000000000008781c */ /* 0x000fe20003f0f008 */
[----:B------:R-:W-:Y:S02]  /*12c0*/  ULEA UR17, UR33, UR12, 0x3 ;  /* 0x0000000c21117291 */ /* 0x000fe4000f8e18ff */
[----:B------:R-:W-:Y:S02]  /*12d0*/  UISETP.NE.AND UP1, UPT, UR26, 0x2, UPT ;  /* 0x000000021a00788c */ /* 0x000fe4000bf25270 */
[----:B------:R-:W-:Y:S02]  /*12e0*/  ULEA UR60, UR33, UR20, 0x5 ;  /* 0x00000014213c7291 */ /* 0x000fe4000f8e28ff */
[----:B------:R-:W-:Y:S02]  /*12f0*/  UIADD3 UR56, UPT, UPT, UR58, 0x20, URZ ;  /* 0x000000203a387890 */ /* 0x000fe4000fffe0ff */
[----:B------:R-:W-:Y:S02]  /*1300*/  UIADD3 UR48, UPT, UPT, UR54, 0x2, URZ ;  /* 0x0000000236307890 */ /* 0x000fe4000fffe0ff */
[----:B------:R-:W-:Y:S02]  /*1310*/  UIADD3 UR46, UPT, UPT, UR52, 0x2, URZ ;  /* 0x00000002342e7890 */ /* 0x000fe4000fffe0ff */
[----:B------:R-:W-:Y:S02]  /*1320*/  UIADD3 UR42, UPT, UPT, UR54, 0x4, URZ ;  /* 0x00000004362a7890 */ /* 0x000fe4000fffe0ff */
[----:B------:R-:W-:Y:S02]  /*1330*/  UIADD3 UR32, UPT, UPT, UR52, 0x4, URZ ;  /* 0x0000000434207890 */ /* 0x000fe4000fffe0ff */
[----:B------:R-:W-:Y:S02]  /*1340*/  UIADD3 UR16, UPT, UPT, UR54, 0x6, URZ ;  /* 0x0000000636107890 */ /* 0x000fe4000fffe0ff */
[----:B------:R-:W-:Y:S02]  /*1350*/  UIADD3 UR18, UPT, UPT, UR52, 0x6, URZ ;  /* 0x0000000634127890 */ /* 0x000fe4000fffe0ff */
[----:B------:R-:W-:Y:S02]  /*1360*/  UIADD3 UR30, UPT, UPT, UR17, 0x10, URZ ;  /* 0x00000010111e7890 */ /* 0x000fe4000fffe0ff */
[----:B------:R-:W-:Y:S02]  /*1370*/  USEL UR29, URZ, 0x1, UP1 ;  /* 0x00000001ff1d7887 */ /* 0x000fe40008800000 */
[----:B------:R-:W-:Y:S01]  /*1380*/  USEL UR33, UR26, URZ, UP1 ;  /* 0x000000ff1a217287 */ /* 0x000fe20008800000 */
[----:B------:R-:W-:Y:S01]  /*1390*/  UMOV UR61, 0x4008 ;  /* 0x00004008003d7882 */ /* 0x000fe20000000000 */
[----:B------:R-:W-:Y:S01]  /*13a0*/  UMOV UR59, 0x4008 ;  /* 0x00004008003b7882 */ /* 0x000fe20000000000 */
[----:B------:R-:W-:Y:S01]  /*13b0*/  UMOV UR55, 0x40004040 ;  /* 0x4000404000377882 */ /* 0x000fe20000000000 */
[----:B------:R-:W-:Y:S01]  /*13c0*/  UMOV UR53, 0x40004040 ;  /* 0x4000404000357882 */ /* 0x000fe20000000000 */
[----:B------:R-:W-:Y:S01]  /*13d0*/  UMOV UR57, 0x4008 ;  /* 0x0000400800397882 */ /* 0x000fe20000000000 */
[----:B------:R-:W-:Y:S01]  /*13e0*/  UMOV UR49, 0x40004040 ;  /* 0x4000404000317882 */ /* 0x000fe20000000000 */
[----:B------:R-:W-:Y:S01]  /*13f0*/  UMOV UR47, 0x40004040 ;  /* 0x40004040002f7882 */ /* 0x000fe20000000000 */
[----:B------:R-:W-:Y:S01]  /*1400*/  UMOV UR43, 0x40004040 ;  /* 0x40004040002b7882 */ /* 0x000fe20000000000 */
[----:B---3--:R-:W-:Y:S05]  /*1410*/  @P1 BRA `(.L_x_12) ;  /* 0x0000000000101947 */ /* 0x008fea0003800000 */
[----:B------:R-:W-:Y:S06]  /*1420*/  USHF.L.U32 UR26, UR34, 0x1f, URZ ;  /* 0x0000001f221a7899 */ /* 0x000fec00080006ff */
[----:B-1----:R-:W-:Y:S04]  /*1430*/  MOV R0, UR26 ;  /* 0x0000001a00007c02 */ /* 0x002fe80008000f00 */
[----:B------:R-:W1:Y:S02]  /*1440*/  SYNCS.PHASECHK.TRANS64.TRYWAIT P1, [UR17], R0 ;  /* 0x00000000ff0075a7 */ /* 0x000e640008021111 */
[----:B-1----:R-:W-:Y:S05]  /*1450*/  @!P1 BRA `(.L_x_13) ;  /* 0x0000002400c09947 */ /* 0x002fea0003800000 */
.L_x_12:
[----:B------:R-:W-:Y:S01]  /*1460*/  ULOP3.LUT UR34, UR34, UR29, URZ, 0x3c, !UPT ;  /* 0x0000001d22227292 */ /* 0x000fe2000f8e3cff */
[----:B------:R-:W-:Y:S01]  /*1470*/  PLOP3.LUT P1, PT, PT, PT, PT, 0x80, 0x8 ;  /* 0x000000000008781c */ /* 0x000fe20003f2f070 */
[----:B------:R-:W-:Y:S01]  /*1480*/  @!UP0 ULEA UR17, UR33, UR12, 0x3 ;  /* 0x0000000c21118291 */ /* 0x000fe2000f8e18ff */
[----:B------:R2:W-:Y:S01]  /*1490*/  UTCCP.T.S.4x32dp128bit tmem[UR36+0x100], gdesc[UR60] ;  /* 0x0001003c240079e7 */ /* 0x0005e20009100000 */
[----:B------:R-:W-:Y:S01]  /*14a0*/  UMOV UR64, UR16 ;  /* 0x0000001000407c82 */ /* 0x000fe20008000000 */
[----:B------:R-:W-:Y:S01]  /*14b0*/  @!UP0 USHF.L.U32 UR16, UR34, 0x1f, URZ ;  /* 0x0000001f22108899 */ /* 0x000fe200080006ff */
[----:B------:R2:W-:Y:S01]  /*14c0*/  UTCCP.T.S.4x32dp128bit tmem[UR36+0x104], gdesc[UR58] ;  /* 0x0001043a240079e7 */ /* 0x0005e20009100000 */
[----:B------:R2:W-:Y:S01]  /*14d0*/  UTCCP.T.S.4x32dp128bit tmem[UR36+0x108], gdesc[UR56] ;  /* 0x00010838240079e7 */ /* 0x0005e20009100000 */
[----:B------:R2:W-:Y:S01]  /*14e0*/  UTCQMMA gdesc[UR52], gdesc[UR54], tmem[UR36], tmem[UR50], idesc[UR51], tmem[UR10], UP2 ;  /* 0x000a323634007dea */ /* 0x0005e20009000324 */
[----:B------:R-:W-:Y:S01]  /*14f0*/  UMOV UR62, UR32 ;  /* 0x00000020003e7c82 */ /* 0x000fe20008000000 */
[----:B------:R-:W-:Y:S01]  /*1500*/  UMOV UR63, 0x40004040 ;  /* 0x40004040003f7882 */ /* 0x000fe20000000000 */
[----:B-1----:R-:W-:Y:S01]  /*1510*/  MOV R0, UR16 ;  /* 0x0000001000007c02 */ /* 0x002fe20008000f00 */
[----:B------:R2:W-:Y:S01]  /*1520*/  UTCQMMA gdesc[UR46], gdesc[UR48], tmem[UR36], tmem[UR44], idesc[UR45], tmem[UR8], UPT ;  /* 0x00082c302e007dea */ /* 0x0005e2000b800324 */
[----:B------:R-:W-:Y:S01]  /*1530*/  UMOV UR65, 0x40004040 ;  /* 0x4000404000417882 */ /* 0x000fe20000000000 */
[----:B------:R-:W-:Y:S01]  /*1540*/  UMOV UR66, UR18 ;  /* 0x0000001200427c82 */ /* 0x000fe20008000000 */
[----:B------:R-:W-:Y:S01]  /*1550*/  UMOV UR67, 0x40004040 ;  /* 0x4000404000437882 */ /* 0x000fe20000000000 */
[----:B------:R2:W-:Y:S01]  /*1560*/  UTCQMMA gdesc[UR62], gdesc[UR42], tmem[UR36], tmem[UR40], idesc[UR41], tmem[UR6], UPT ;  /* 0x0006282a3e007dea */ /* 0x0005e2000b800324 */
[----:B------:R2:W-:Y:S01]  /*1570*/  UTCQMMA gdesc[UR66], gdesc[UR64], tmem[UR36], tmem[UR38], idesc[UR39], tmem[UR4], UPT ;  /* 0x0004264042007dea */ /* 0x0005e2000b800324 */
[----:B------:R2:W-:Y:S01]  /*1580*/  UTCBAR [UR30], URZ ;  /* 0x000000ff1e0073e9 */ /* 0x0005e200080000ff */
[----:B------:R2:W3:Y:S01]  /*1590*/  @!P0 SYNCS.PHASECHK.TRANS64.TRYWAIT P1, [UR17], R0 ;  /* 0x00000000ff0085a7 */ /* 0x0004e20008021111 */
[----:B------:R-:W-:Y:S02]  /*15a0*/  UIADD3 UR31, UPT, UPT, UR31, 0x1, URZ ;  /* 0x000000011f1f7890 */ /* 0x000fe4000fffe0ff */
[----:B------:R-:W-:Y:S02]  /*15b0*/  UPLOP3.LUT UP2, UPT, UPT, UPT, UPT, 0x80, 0x8 ;  /* 0x000000000008789c */ /* 0x000fe40003f4f070 */
[----:B------:R-:W-:Y:S09]  /*15c0*/  UISETP.NE.AND UP0, UPT, UR31, 0x20, UPT ;  /* 0x000000201f00788c */ /* 0x000ff2000bf05270 */
[----:B------:R-:W-:Y:S05]  /*15d0*/  BRA.U UP0, `(.L_x_14) ;  /* 0xfffffffd00207547 */ /* 0x000fea000b83ffff */
[----:B------:R5:W-:Y:S01]  /*15e0*/  UTCBAR [UR28], URZ ;  /* 0x000000ff1c0073e9 */ /* 0x000be200080000ff */
[----:B------:R-:W-:Y:S01]  /*15f0*/  UISETP.GE.AND UP0, UPT, UR27, 0x200, UPT ;  /* 0x000002001b00788c */ /* 0x000fe2000bf06270 */
[----:B------:R-:W-:-:S08]  /*1600*/  LOP3.LUT R4, R4, 0x1, RZ, 0x3c, !PT ;  /* 0x0000000104047812 */ /* 0x000fd000078e3cff */
[----:B------:R-:W-:Y:S05]  /*1610*/  BRA.U !UP0, `(.L_x_15) ;  /* 0xfffffff908e87547 */ /* 0x000fea000b83ffff */
.L_x_10:
[----:B------:R-:W1:Y:S02]  /*1620*/  S2R R7, SR_CgaCtaId ;  /* 0x0000000000077919 */ /* 0x000e640000008800 */
[----:B-12---:R-:W-:-:S04]  /*1630*/  LOP3.LUT R0, R7, 0x1, RZ, 0xc0, !PT ;  /* 0x0000000107007812 */ /* 0x006fc800078ec0ff */
[----:B------:R-:W-:-:S13]  /*1640*/  ISETP.NE.U32.AND P0, PT, R0, 0x1, PT ;  /* 0x000000010000780c */ /* 0x000fda0003f05070 */
[----:B------:R-:W-:Y:S05]  /*1650*/  @!P0 BRA `(.L_x_9) ;  /* 0x0000000000148947 */ /* 0x000fea0003800000 */
[----:B------:R-:W-:Y:S01]  /*1660*/  MOV R0, 0x400 ;  /* 0x0000040000007802 */ /* 0x000fe20000000f00 */
[----:B------:R-:W-:-:S03]  /*1670*/  IMAD.U32 R6, R4, -0x80000000, RZ ;  /* 0x8000000004067824 */ /* 0x000fc600078e00ff */
[----:B------:R-:W-:-:S04]  /*1680*/  LEA R9, R7, R0, 0x18 ;  /* 0x0000000007097211 */ /* 0x000fc800078ec0ff */
[----:B------:R-:W1:Y:S02]  /*1690*/  SYNCS.PHASECHK.TRANS64.TRYWAIT P0, [R9+URZ+0x28], R6 ;  /* 0x00002806090075a7 */ /* 0x000e6400080011ff */
[----:B-1----:R-:W-:Y:S05]  /*16a0*/  @!P0 BRA `(.L_x_16) ;  /* 0x00000024004c8947 */ /* 0x002fea0003800000 */
.L_x_9:
[----:B------:R-:W-:-:S13]  /*16b0*/  ISETP.GT.AND P0, PT, R5, 0x3, PT ;  /* 0x000000030500780c */ /* 0x000fda0003f04270 */
[----:B-----5:R-:W-:Y:S05]  /*16c0*/  @P0 EXIT ;  /* 0x000000000000094d */ /* 0x020fea0003800000 */
[----:B------:R-:W-:Y:S05]  /*16d0*/  BRA.U !UP4, `(.L_x_17) ;  /* 0x000000010cb87547 */ /* 0x000fea000b800000 */
[----:B------:R-:W2:Y:S01]  /*16e0*/  S2UR UR6, SR_CgaCtaId ;  /* 0x00000000000679c3 */ /* 0x000ea20000008800 */
[----:B------:R-:W-:Y:S01]  /*16f0*/  NOP ;  /* 0x0000000000007918 */ /* 0x000fe20000000000 */
[----:B------:R-:W-:Y:S01]  /*1700*/  UMOV UR4, 0x40 ;  /* 0x0000004000047882 */ /* 0x000fe20000000000 */
[----:B------:R-:W-:Y:S01]  /*1710*/  UMOV UR5, 0x400 ;  /* 0x0000040000057882 */ /* 0x000fe20000000000 */
[----:B--2---:R-:W-:Y:S02]  /*1720*/  ULEA UR4, UR6, UR4, 0x18 ;  /* 0x0000000406047291 */ /* 0x004fe4000f8ec0ff */
[----:B------:R-:W-:-:S07]  /*1730*/  ULEA UR5, UR6, UR5, 0x18 ;  /* 0x0000000506057291 */ /* 0x000fce000f8ec0ff */
[----:B-1----:R-:W1:Y:S02]  /*1740*/  LDS.U8 R0, [UR4] ;  /* 0x00000004ff007984 */ /* 0x002e640008000000 */
[----:B-1----:R-:W-:-:S13]  /*1750*/  ISETP.NE.AND P0, PT, R0, RZ, PT ;  /* 0x000000ff0000720c */ /* 0x002fda0003f05270 */
[----:B------:R-:W-:Y:S05]  /*1760*/  @P0 BRA `(.L_x_18) ;  /* 0x00000000007c0947 */ /* 0x000fea0003800000 */
[----:B------:R-:W-:-:S13]  /*1770*/  ELECT P0, URZ, PT ;  /* 0x0000000000ff782f */ /* 0x000fda0003800000 */
[----:B------:R-:W-:Y:S05]  /*1780*/  @!P0 BRA `(.L_x_19) ;  /* 0x0000000000848947 */ /* 0x000fea0003800000 */
[----:B------:R-:W-:Y:S01]  /*1790*/  UMOV UR4, 0x10 ;  /* 0x0000001000047882 */ /* 0x000fe20000000000 */
[----:B------:R-:W-:-:S04]  /*17a0*/  IMAD.MOV.U32 R2, RZ, RZ, 0xffff ;  /* 0x0000ffffff027424 */ /* 0x000fc800078e00ff */
[----:B------:R-:W-:Y:S04]  /*17b0*/  DEPBAR.LE SB1, 0x36 ;  /* 0x00009d800000791a */ /* 0x000fe80000000000 */
[----:B------:R-:W1:Y:S02]  /*17c0*/  UTCATOMSWS.FIND_AND_SET.ALIGN UP0, UR4, UR4 ;  /* 0x00000004000475e3 */ /* 0x000e640008000800 */
[----:B-1----:R-:W-:Y:S01]  /*17d0*/  PLOP3.LUT P0, PT, PT, PT, UP0, 0x80, 0x8 ;  /* 0x000000000008781c */ /* 0x002fe20003f0f008 */
[----:B------:R-:W-:-:S03]  /*17e0*/  IMAD.U32 R7, RZ, RZ, UR4 ;  /* 0x00000004ff077e24 */ /* 0x000fc6000f8e00ff */
[----:B------:R-:W-:-:S04]  /*17f0*/  SEL R0, RZ, 0xffffffff, !P0 ;  /* 0xffffffffff007807 */ /* 0x000fc80004000000 */
[----:B------:R-:W-:Y:S01]  /*1800*/  ISETP.NE.AND P0, PT, R0, RZ, PT ;  /* 0x000000ff0000720c */ /* 0x000fe20003f05270 */
[----:B------:R-:W-:-:S12]  /*1810*/  IMAD.MOV.U32 R0, RZ, RZ, 0x1 ;  /* 0x00000001ff007424 */ /* 0x000fd800078e00ff */
[----:B------:R-:W-:Y:S05]  /*1820*/  @P0 BRA `(.L_x_20) ;  /* 0x0000000000240947 */ /* 0x000fea0003800000 */
.L_x_21:
[----:B------:R-:W-:Y:S05]  /*1830*/  NANOSLEEP 0x64 ;  /* 0x000000640000795d */ /* 0x000fea0003800000 */
[----:B------:R-:W-:-:S05]  /*1840*/  UMOV UR4, 0x10 ;  /* 0x0000001000047882 */ /* 0x000fca0000000000 */
[----:B------:R-:W-:Y:S04]  /*1850*/  DEPBAR.LE SB1, 0x36 ;  /* 0x00009d800000791a */ /* 0x000fe80000000000 */
[----:B------:R-:W1:Y:S02]  /*1860*/  UTCATOMSWS.FIND_AND_SET.ALIGN UP0, UR4, UR4 ;  /* 0x00000004000475e3 */ /* 0x000e640008000800 */
[----:B-1----:R-:W-:Y:S01]  /*1870*/  PLOP3.LUT P0, PT, PT, PT, UP0, 0x80, 0x8 ;  /* 0x000000000008781c */ /* 0x002fe20003f0f008 */
[----:B------:R-:W-:-:S03]  /*1880*/  IMAD.U32 R7, RZ, RZ, UR4 ;  /* 0x00000004ff077e24 */ /* 0x000fc6000f8e00ff */
[----:B------:R-:W-:-:S04]  /*1890*/  SEL R4, RZ, 0xffffffff, !P0 ;  /* 0xffffffffff047807 */ /* 0x000fc80004000000 */
[----:B------:R-:W-:-:S13]  /*18a0*/  ISETP.NE.AND P0, PT, R4, RZ, PT ;  /* 0x000000ff0400720c */ /* 0x000fda0003f05270 */
[----:B------:R-:W-:Y:S05]  /*18b0*/  @!P0 BRA `(.L_x_21) ;  /* 0xfffffffc00dc8947 */ /* 0x000fea000383ffff */
.L_x_20:
[C---:B------:R-:W-:Y:S01]  /*18c0*/  VIADD R5, R7.reuse, 0x10 ;  /* 0x0000001007057836 */ /* 0x040fe20000000000 */
[----:B------:R-:W-:Y:S01]  /*18d0*/  UMOV UR4, 0x50 ;  /* 0x0000005000047882 */ /* 0x000fe20000000000 */
[----:B------:R-:W-:Y:S01]  /*18e0*/  SHF.L.U32 R2, R2, R7, RZ ;  /* 0x0000000702027219 */ /* 0x000fe200000006ff */
[----:B------:R-:W-:Y:S01]  /*18f0*/  ULEA UR4, UR6, UR4, 0x18 ;  /* 0x0000000406047291 */ /* 0x000fe2000f8ec0ff */
[----:B------:R-:W-:Y:S01]  /*1900*/  IMAD.SHL.U32 R7, R7, 0x20, RZ ;  /* 0x0000002007077824 */ /* 0x000fe200078e00ff */
[----:B------:R-:W-:-:S04]  /*1910*/  SHF.L.U32 R5, R0, R5, RZ ;  /* 0x0000000500057219 */ /* 0x000fc800000006ff */
[----:B------:R-:W-:-:S05]  /*1920*/  LOP3.LUT R2, R5, R2, RZ, 0xfc, !PT ;  /* 0x0000000205027212 */ /* 0x000fca00078efcff */
[----:B------:R1:W-:Y:S04]  /*1930*/  ATOMS.OR RZ, [UR4], R2 ;  /* 0x00000002ffff798c */ /* 0x0003e8000b000004 */
[----:B------:R1:W-:Y:S01]  /*1940*/  STS [UR5+0x38], R7 ;  /* 0x00003807ff007988 */ /* 0x0003e20008000805 */
[----:B------:R-:W-:Y:S05]  /*1950*/  BRA `(.L_x_19) ;  /* 0x0000000000107947 */ /* 0x000fea0003800000 */
.L_x_18:
[----:B------:R-:W-:Y:S02]  /*1960*/  MOV R0, 0xffffffff ;  /* 0xffffffff00007802 */ /* 0x000fe40000000f00 */
[----:B------:R-:W-:-:S03]  /*1970*/  MOV R4, 0x19a0 ;  /* 0x000019a000047802 */ /* 0x000fc60000000f00 */
[----:B------:R1:W-:Y:S04]  /*1980*/  STS [UR5+0x38], R0 ;  /* 0x00003800ff007988 */ /* 0x0003e80008000805 */
[----:B-1-34-:R-:W-:Y:S05]  /*1990*/  CALL.REL.NOINC `($__internal_1_$__cuda_sm10x_tcgen05_guardrail_trap_phase_invalid_during_alloc) ;  /* 0x0000002000d07944 */ /* 0x01afea0003c00000 */
.L_x_19:
[----:B------:R-:W-:Y:S05]  /*19a0*/  WARPSYNC.ALL ;  /* 0x0000000000007948 */ /* 0x000fea0003800000 */
[----:B------:R-:W-:Y:S01]  /*19b0*/  NOP ;  /* 0x0000000000007918 */ /* 0x000fe20000000000 */
.L_x_17:
[----:B------:R-:W2:Y:S08]  /*19c0*/  S2UR UR7, SR_CgaCtaId ;  /* 0x00000000000779c3 */ /* 0x000eb00000008800 */
[----:B------:R-:W-:Y:S06]  /*19d0*/  BAR.SYNC.DEFER_BLOCKING 0x2, 0xa0 ;  /* 0x0082800000007b1d */ /* 0x000fec0000010000 */
[----:B------:R-:W-:-:S02]  /*19e0*/  UMOV UR4, 0x400 ;  /* 0x0000040000047882 */ /* 0x000fc40000000000 */
[----:B------:R-:W5:Y:S01]  /*19f0*/  S2UR UR19, SR_CTAID.Z ;  /* 0x00000000001379c3 */ /* 0x000f620000002700 */
[----:B--2---:R-:W-:Y:S02]  /*1a00*/  ULEA UR7, UR7, UR4, 0x18 ;  /* 0x0000000407077291 */ /* 0x004fe4000f8ec0ff */
[----:B-----5:R-:W-:-:S07]  /*1a10*/  UISETP.GT.U32.AND UP0, UPT, UR19, 0x1ff, UPT ;  /* 0x000001ff1300788c */ /* 0x020fce000bf04070 */
[----:B-1----:R-:W1:Y:S02]  /*1a20*/  LDS R0, [UR7+0x38] ;  /* 0x00003807ff007984 */ /* 0x002e640008000800 */
[----:B-1----:R-:W-:Y:S01]  /*1a30*/  R2UR UR20, R0 ;  /* 0x00000000001472ca */ /* 0x002fe200000e0000 */
[----:B------:R-:W-:-:S14]  /*1a40*/  BRA.U UP0, `(.L_x_22) ;  /* 0x0000001d00107547 */ /* 0x000fdc000b800000 */
[----:B------:R-:W1:Y:S01]  /*1a50*/  LDCU.64 UR10, c[0x0][0x6c0] ;  /* 0x0000d800ff0a77ac */ /* 0x000e620008000a00 */
[----:B------:R-:W-:Y:S01]  /*1a60*/  SHF.R.U32.HI R0, RZ, 0x5, R3 ;  /* 0x00000005ff007819 */ /* 0x000fe20000011603 */
[C---:B------:R-:W-:Y:S01]  /*1a70*/  IMAD.SHL.U32 R5, R3.reuse, 0x40, RZ ;  /* 0x0000004003057824 */ /* 0x040fe200078e00ff */
[----:B------:R-:W2:Y:S01]  /*1a80*/  S2UR UR12, SR_CgaCtaId ;  /* 0x00000000000c79c3 */ /* 0x000ea20000008800 */
[----:B------:R-:W5:Y:S01]  /*1a90*/  LDCU UR8, c[0x0][0x6d0] ;  /* 0x0000da00ff0877ac */ /* 0x000f620008000800 */
[----:B------:R-:W-:Y:S01]  /*1aa0*/  R2UR UR17, R0 ;  /* 0x00000000001172ca */ /* 0x000fe200000e0000 */
[----:B------:R-:W-:Y:S01]  /*1ab0*/  IMAD.SHL.U32 R3, R3, 0x80, RZ ;  /* 0x0000008003037824 */ /* 0x000fe200078e00ff */
[----:B------:R-:W-:Y:S01]  /*1ac0*/  LOP3.LUT R5, R5, 0x7c0, RZ, 0xc0, !PT ;  /* 0x000007c005057812 */ /* 0x000fe200078ec0ff */
[----:B------:R-:W-:Y:S01]  /*1ad0*/  UMOV UR16, 0x400 ;  /* 0x0000040000107882 */ /* 0x000fe20000000000 */
[----:B------:R-:W4:Y:S02]  /*1ae0*/  LDCU.64 UR24, c[0x0][0x348] ;  /* 0x00006900ff1877ac */ /* 0x000f240008000a00 */
[----:B------:R-:W-:Y:S01]  /*1af0*/  LOP3.LUT R3, R3, 0xf80, RZ, 0xc0, !PT ;  /* 0x00000f8003037812 */ /* 0x000fe200078ec0ff */
[----:B-1----:R-:W-:-:S06]  /*1b00*/  UIMAD.WIDE.U32 UR4, UR19, UR11, URZ ;  /* 0x0000000b130472a5 */ /* 0x002fcc000f8e00ff */
[----:B------:R-:W-:Y:S01]  /*1b10*/  IMAD.U32 R82, RZ, RZ, UR17 ;  /* 0x00000011ff527e24 */ /* 0x000fe2000f8e00ff */
[----:B------:R-:W1:Y:S01]  /*1b20*/  S2UR UR11, SR_CgaCtaId ;  /* 0x00000000000b79c3 */ /* 0x000e620000008800 */
[----:B------:R-:W-:Y:S02]  /*1b30*/  ULEA UR17, UR17, UR20, 0x15 ;  /* 0x0000001411117291 */ /* 0x000fe4000f8ea8ff */
[----:B------:R-:W-:Y:S01]  /*1b40*/  UIADD3 UR4, UPT, UPT, UR19, -UR5, URZ ;  /* 0x8000000513047290 */ /* 0x000fe2000fffe0ff */
[C---:B------:R-:W-:Y:S02]  /*1b50*/  IMAD R0, R82.reuse, 0x800, R5 ;  /* 0x0000080052007824 */ /* 0x040fe400078e0205 */
[----:B------:R-:W-:Y:S01]  /*1b60*/  IMAD R82, R82, 0x1000, R3 ;  /* 0x0000100052527824 */ /* 0x000fe200078e0203 */
[----:B------:R-:W-:Y:S01]  /*1b70*/  USHF.R.U32.HI UR4, URZ, UR23, UR4 ;  /* 0x00000017ff047299 */ /* 0x000fe20008011604 */
[----:B------:R-:W-:Y:S02]  /*1b80*/  VIADD R0, R0, UR7 ;  /* 0x0000000700007c36 */ /* 0x000fe40008000000 */
[----:B------:R-:W-:Y:S01]  /*1b90*/  VIADD R82, R82, UR7 ;  /* 0x0000000752527c36 */ /* 0x000fe20008000000 */
[----:B------:R-:W-:Y:S01]  /*1ba0*/  UIADD3 UR4, UPT, UPT, UR5, UR4, URZ ;  /* 0x0000000405047290 */ /* 0x000fe2000fffe0ff */
[C---:B------:R-:W-:Y:S01]  /*1bb0*/  VIADD R3, R0.reuse, 0x420 ;  /* 0x0000042000037836 */ /* 0x040fe20000000000 */
[----:B------:R-:W-:Y:S01]  /*1bc0*/  UMOV UR7, 0x400 ;  /* 0x0000040000077882 */ /* 0x000fe20000000000 */
[C---:B------:R-:W-:Y:S01]  /*1bd0*/  VIADD R4, R0.reuse, 0x430 ;  /* 0x0000043000047836 */ /* 0x040fe20000000000 */
[----:B------:R-:W-:Y:S01]  /*1be0*/  USHF.R.U32.HI UR4, URZ, UR22, UR4 ;  /* 0x00000016ff047299 */ /* 0x000fe20008011604 */
[----:B------:R-:W-:Y:S01]  /*1bf0*/  VIADD R2, R0, 0x410 ;  /* 0x0000041000027836 */ /* 0x000fe20000000000 */
[----:B------:R-:W-:Y:S01]  /*1c00*/  SHF.R.U32.HI R80, RZ, 0x3, R3 ;  /* 0x00000003ff507819 */ /* 0x000fe20000011603 */
[----:B------:R-:W-:Y:S01]  /*1c10*/  VIADD R5, R82, 0x8420 ;  /* 0x0000842052057836 */ /* 0x000fe20000000000 */
[----:B------:R-:W-:Y:S01]  /*1c20*/  UIADD3 UR4, UPT, UPT, -UR4, URZ, URZ ;  /* 0x000000ff04047290 */ /* 0x000fe2000fffe1ff */
[----:B------:R-:W-:Y:S01]  /*1c30*/  SHF.R.U32.HI R81, RZ, 0x3, R4 ;  /* 0x00000003ff517819 */ /* 0x000fe20000011604 */
[----:B--2---:R-:W-:Y:S01]  /*1c40*/  ULEA UR7, UR12, UR7, 0x18 ;  /* 0x000000070c077291 */ /* 0x004fe2000f8ec0ff */
[----:B------:R-:W-:Y:S01]  /*1c50*/  LOP3.LUT R80, R3, 0x30, R80, 0x78, !PT ;  /* 0x0000003003507812 */ /* 0x000fe200078e7850 */
[----:B------:R-:W-:Y:S01]  /*1c60*/  UIMAD UR10, UR10, UR4, UR19 ;  /* 0x000000040a0a72a4 */ /* 0x000fe2000f8e0213 */
[----:B------:R-:W-:Y:S01]  /*1c70*/  VIADD R3, R0, 0x400 ;  /* 0x0000040000037836 */ /* 0x000fe20000000000 */
[----:B------:R-:W-:Y:S01]  /*1c80*/  SHF.R.U32.HI R79, RZ, 0x3, R2 ;  /* 0x00000003ff4f7819 */ /* 0x000fe20000011602 */
[----:B------:R-:W-:Y:S01]  /*1c90*/  VIADD R0, R82, 0x8430 ;  /* 0x0000843052007836 */ /* 0x000fe20000000000 */
[----:B-----5:R-:W-:Y:S01]  /*1ca0*/  UIMAD.WIDE.U32 UR8, UR10, UR8, URZ ;  /* 0x000000080a0872a5 */ /* 0x020fe2000f8e00ff */
[----:B------:R-:W-:Y:S01]  /*1cb0*/  SHF.R.U32.HI R76, RZ, 0x3, R5 ;  /* 0x00000003ff4c7819 */ /* 0x000fe20000011605 */
[----:B-1----:R-:W-:Y:S01]  /*1cc0*/  ULEA UR11, UR11, UR16, 0x18 ;  /* 0x000000100b0b7291 */ /* 0x002fe2000f8ec0ff */
[----:B------:R-:W-:Y:S01]  /*1cd0*/  SHF.R.U32.HI R78, RZ, 0x3, R3 ;  /* 0x00000003ff4e7819 */ /* 0x000fe20000011603 */
[----:B------:R-:W1:Y:S01]  /*1ce0*/  LDCU.64 UR4, c[0x0][0x6d8] ;  /* 0x0000db00ff0477ac */ /* 0x000e620008000a00 */
[----:B------:R-:W-:-:S02]  /*1cf0*/  SHF.R.U32.HI R77, RZ, 0x3, R0 ;  /* 0x00000003ff4d7819 */ /* 0x000fc40000011600 */
[----:B------:R-:W-:Y:S01]  /*1d00*/  LOP3.LUT R78, R3, 0x30, R78, 0x78, !PT ;  /* 0x00000030034e7812 */ /* 0x000fe200078e784e */
[----:B------:R-:W-:Y:S01]  /*1d10*/  UIADD3 UR6, UPT, UPT, UR10, -UR9, URZ ;  /* 0x800000090a067290 */ /* 0x000fe2000fffe0ff */
[----:B------:R-:W-:Y:S01]  /*1d20*/  LOP3.LUT R77, R0, 0x70, R77, 0x78, !PT ;  /* 0x00000070004d7812 */ /* 0x000fe200078e784d */
[----:B------:R-:W-:Y:S01]  /*1d30*/  VIADD R0, R82, 0x8410 ;  /* 0x0000841052007836 */ /* 0x000fe20000000000 */
[----:B------:R-:W-:Y:S01]  /*1d40*/  LOP3.LUT R81, R4, 0x30, R81, 0x78, !PT ;  /* 0x0000003004517812 */ /* 0x000fe200078e7851 */
[----:B------:R-:W-:Y:S01]  /*1d50*/  USHF.R.U32.HI UR6, URZ, UR21, UR6 ;  /* 0x00000015ff067299 */ /* 0x000fe20008011606 */
[----:B------:R-:W-:Y:S01]  /*1d60*/  VIADD R82, R82, 0x8400 ;  /* 0x0000840052527836 */ /* 0x000fe20000000000 */
[----:B------:R-:W-:Y:S01]  /*1d70*/  LOP3.LUT R79, R2, 0x30, R79, 0x78, !PT ;  /* 0x00000030024f7812 */ /* 0x000fe200078e784f */
[----:B------:R-:W-:Y:S01]  /*1d80*/  UIADD3 UR12, UPT, UPT, UR11, 0x8400, URZ ;  /* 0x000084000b0c7890 */ /* 0x000fe2000fffe0ff */
[----:B------:R-:W-:Y:S01]  /*1d90*/  SHF.R.U32.HI R75, RZ, 0x3, R0 ;  /* 0x00000003ff4b7819 */ /* 0x000fe20000011600 */
[----:B------:R-:W-:Y:S01]  /*1da0*/  UIADD3 UR6, UPT, UPT, UR9, UR6, URZ ;  /* 0x0000000609067290 */ /* 0x000fe2000fffe0ff */
[----:B------:R-:W-:Y:S01]  /*1db0*/  SHF.R.U32.HI R3, RZ, 0x3, R82 ;  /* 0x00000003ff037819 */ /* 0x000fe20000011652 */
[----:B------:R-:W-:Y:S01]  /*1dc0*/  UMOV UR16, URZ ;  /* 0x000000ff00107c82 */ /* 0x000fe20008000000 */
[----:B------:R-:W-:Y:S01]  /*1dd0*/  LOP3.LUT R75, R0, 0x70, R75, 0x78, !PT ;  /* 0x00000070004b7812 */ /* 0x000fe200078e784b */
[----:B------:R-:W-:Y:S01]  /*1de0*/  USHF.R.U32.HI UR6, URZ, UR15, UR6 ;  /* 0x0000000fff067299 */ /* 0x000fe20008011606 */
[----:B------:R-:W-:Y:S01]  /*1df0*/  LOP3.LUT R76, R5, 0x70, R76, 0x78, !PT ;  /* 0x00000070054c7812 */ /* 0x000fe200078e784c */
[----:B------:R-:W-:Y:S01]  /*1e00*/  IMAD.MOV.U32 R0, RZ, RZ, RZ ;  /* 0x000000ffff007224 */ /* 0x000fe200078e00ff */
[----:B------:R-:W-:Y:S01]  /*1e10*/  LOP3.LUT R74, R82, 0x70, R3, 0x78, !PT ;  /* 0x00000070524a7812 */ /* 0x000fe200078e7803 */
[----:B-1----:R-:W-:-:S04]  /*1e20*/  UIMAD.WIDE.U32 UR8, UR6, UR5, URZ ;  /* 0x00000005060872a5 */ /* 0x002fc8000f8e00ff */
[----:B------:R-:W-:-:S04]  /*1e30*/  UIADD3 UR5, UPT, UPT, UR6, -UR9, URZ ;  /* 0x8000000906057290 */ /* 0x000fc8000fffe0ff */
[----:B------:R-:W-:-:S03]  /*1e40*/  USHF.R.U32.HI UR5, URZ, UR14, UR5 ;  /* 0x0000000eff057299 */ /* 0x000fc60008011605 */
[----:B------:R-:W1:Y:S01]  /*1e50*/  LDCU UR8, c[0x0][0x374] ;  /* 0x00006e80ff0877ac */ /* 0x000e620008000800 */
[----:B------:R-:W-:-:S04]  /*1e60*/  UIADD3 UR9, UPT, UPT, UR9, UR5, URZ ;  /* 0x0000000509097290 */ /* 0x000fc8000fffe0ff */
[----:B------:R-:W-:-:S03]  /*1e70*/  USHF.R.U32.HI UR9, URZ, UR13, UR9 ;  /* 0x0000000dff097299 */ /* 0x000fc60008011609 */
[----:B------:R-:W1:Y:S01]  /*1e80*/  LDCU UR5, c[0x0][0x370] ;  /* 0x00006e00ff0577ac */ /* 0x000e620008000800 */
[----:B------:R-:W-:Y:S01]  /*1e90*/  UIADD3 UR9, UPT, UPT, -UR9, URZ, URZ ;  /* 0x000000ff09097290 */ /* 0x000fe2000fffe1ff */
[----:B------:R-:W2:Y:S03]  /*1ea0*/  LDCU UR18, c[0x0][0x378] ;  /* 0x00006f00ff1277ac */ /* 0x000ea60008000800 */
[----:B------:R-:W-:Y:S01]  /*1eb0*/  UIMAD UR9, UR4, UR9, UR6 ;  /* 0x00000009040972a4 */ /* 0x000fe2000f8e0206 */
[----:B------:R-:W5:Y:S01]  /*1ec0*/  LDCU UR4, c[0x0][0x6cc] ;  /* 0x0000d980ff0477ac */ /* 0x000f620008000800 */
[----:B------:R-:W-:Y:S02]  /*1ed0*/  UIADD3 UR6, UPT, UPT, -UR6, URZ, URZ ;  /* 0x000000ff06067290 */ /* 0x000fe4000fffe1ff */
[----:B-1----:R-:W-:-:S04]  /*1ee0*/  UIMAD UR5, UR8, UR5, URZ ;  /* 0x00000005080572a4 */ /* 0x002fc8000f8e02ff */
[----:B--2---:R-:W-:Y:S02]  /*1ef0*/  UIMAD UR18, UR5, UR18, URZ ;  /* 0x00000012051272a4 */ /* 0x004fe4000f8e02ff */
[----:B----45:R-:W-:-:S12]  /*1f00*/  UIMAD UR10, UR4, UR6, UR10 ;  /* 0x00000006040a72a4 */ /* 0x030fd8000f8e020a */
.L_x_27:
[----:B------:R-:W-:Y:S01]  /*1f10*/  SHF.L.U32 R4, R0, 0x1f, RZ ;  /* 0x0000001f00047819 */ /* 0x000fe200000006ff */
[----:B------:R-:W1:Y:S01]  /*1f20*/  S2UR UR26, SR_CgaCtaId ;  /* 0x00000000001a79c3 */ /* 0x000e620000008800 */
[----:B------:R-:W-:Y:S02]  /*1f30*/  UIADD3 UR34, UP1, UPT, UR24, 0x2c0, URZ ;  /* 0x000002c018227890 */ /* 0x000fe4000ff3e0ff */
[----:B------:R-:W-:Y:S01]  /*1f40*/  UIADD3 UR32, UP0, UPT, UR24, 0x240, URZ ;  /* 0x0000024018207890 */ /* 0x000fe2000ff1e0ff */
[----:B------:R-:W-:Y:S01]  /*1f50*/  UMOV UR4, 0x400 ;  /* 0x0000040000047882 */ /* 0x000fe20000000000 */
[----:B------:R-:W-:Y:S01]  /*1f60*/  USHF.L.U32 UR5, UR9, 0x7, URZ ;  /* 0x0000000709057899 */ /* 0x000fe200080006ff */
[----:B------:R-:W2:Y:S01]  /*1f70*/  SYNCS.PHASECHK.TRANS64.TRYWAIT P0, [UR11+0x20], R4 ;  /* 0x00002004ff0075a7 */ /* 0x000ea2000800110b */
[----:B------:R-:W-:Y:S01]  /*1f80*/  USHF.L.U32 UR30, UR16, 0x3, URZ ;  /* 0x00000003101e7899 */ /* 0x000fe200080006ff */
[----:B------:R-:W4:Y:S01]  /*1f90*/  LDCU UR27, c[0x0][0x6e4] ;  /* 0x0000dc80ff1b77ac */ /* 0x000f220008000800 */
[----:B------:R-:W-:-:S02]  /*1fa0*/  USHF.L.U32 UR10, UR10, 0x7, URZ ;  /* 0x000000070a0a7899 */ /* 0x000fc400080006ff */
[----:B------:R-:W-:Y:S02]  /*1fb0*/  USHF.L.U32 UR9, UR9, 0x8, URZ ;  /* 0x0000000809097899 */ /* 0x000fe400080006ff */
[----:B------:R-:W-:Y:S02]  /*1fc0*/  UIADD3.X UR35, UPT, UPT, URZ, UR25, URZ, UP1, !UPT ;  /* 0x00000019ff237290 */ /* 0x000fe40008ffe4ff */
[----:B------:R-:W-:Y:S02]  /*1fd0*/  UIADD3.X UR33, UPT, UPT, URZ, UR25, URZ, UP0, !UPT ;  /* 0x00000019ff217290 */ /* 0x000fe400087fe4ff */
[----:B-1----:R-:W-:Y:S01]  /*1fe0*/  ULEA UR26, UR26, UR4, 0x18 ;  /* 0x000000041a1a7291 */ /* 0x002fe2000f8ec0ff */
[----:B--2-4-:R-:W-:Y:S11]  /*1ff0*/  @!P0 BRA `(.L_x_23) ;  /* 0x0000001c00108947 */ /* 0x014ff60003800000 */
.L_x_41:
[----:B------:R-:W-:Y:S01]  /*2000*/  UMOV UR29, URZ ;  /* 0x000000ff001d7c82 */ /* 0x000fe20008000000 */
[----:B------:R-:W-:Y:S01]  /*2010*/  UMOV UR28, UR17 ;  /* 0x00000011001c7c82 */ /* 0x000fe20008000000 */
[----:B------:R-:W-:-:S05]  /*2020*/  UMOV UR8, UR12 ;  /* 0x0000000c00087c82 */ /* 0x000fca0008000000 */
.L_x_26:
[----:B------:R-:W2:Y:S01]  /*2030*/  LDTM.x32 R36, tmem[UR28] ;  /* 0x0000001c002479ee */ /* 0x000ea200082c0000 */
[----:B-1----:R-:W1:Y:S01]  /*2040*/  LDTM.x32 R4, tmem[UR28+0x20] ;  /* 0x0000201c000479ee */ /* 0x002e6200082c0000 */
[----:B------:R-:W-:-:S04]  /*2050*/  USHF.R.S32.HI UR4, URZ, 0x1f, UR30 ;  /* 0x0000001fff047899 */ /* 0x000fc8000801141e */
[----:B------:R-:W-:-:S04]  /*2060*/  ULEA.HI UR4, UR4, UR30, URZ, 0x2 ;  /* 0x0000001e04047291 */ /* 0x000fc8000f8f10ff */
[----:B------:R-:W-:-:S04]  /*2070*/  ULOP3.LUT UR4, UR4, 0xfffffffc, URZ, 0xc0, !UPT ;  /* 0xfffffffc04047892 */ /* 0x000fc8000f8ec0ff */
[----:B------:R-:W-:-:S06]  /*2080*/  UIADD3 UR4, UPT, UPT, -UR4, UR30, URZ ;  /* 0x0000001e04047290 */ /* 0x000fcc000fffe1ff */
[----:B------:R-:W-:Y:S01]  /*2090*/  MOV R83, UR4 ;  /* 0x0000000400537c02 */ /* 0x000fe20008000f00 */
[----:B--2---:R-:W-:Y:S01]  /*20a0*/  FMUL R69, R37, UR27 ;  /* 0x0000001b25457c20 */ /* 0x004fe20008400000 */
[----:B-1----:R-:W-:Y:S01]  /*20b0*/  FMUL R73, R7, UR27 ;  /* 0x0000001b07497c20 */ /* 0x002fe20008400000 */
[----:B------:R-:W-:Y:S01]  /*20c0*/  FMUL R72, R6, UR27 ;  /* 0x0000001b06487c20 */ /* 0x000fe20008400000 */
[----:B------:R-:W-:Y:S01]  /*20d0*/  FMUL R3, R5, UR27 ;  /* 0x0000001b05037c20 */ /* 0x000fe20008400000 */
[----:B------:R-:W-:Y:S01]  /*20e0*/  FMUL R2, R4, UR27 ;  /* 0x0000001b04027c20 */ /* 0x000fe20008400000 */
[----:B------:R-:W-:Y:S01]  /*20f0*/  FMUL R68, R36, UR27 ;  /* 0x0000001b24447c20 */ /* 0x000fe20008400000 */
[----:B------:R-:W-:Y:S01]  /*2100*/  FMUL2 R84, R72.F32x2.HI_LO, -1.4426950216293334961 ;  /* 0xbfb8aa3b4854784a */ /* 0x000fe20001000000 */
[----:B------:R-:W-:Y:S01]  /*2110*/  LEA R86, R83, R74, 0xe ;  /* 0x0000004a53567211 */ /* 0x000fe200078e70ff */
[----:B------:R-:W-:Y:S01]  /*2120*/  FMUL R71, R39, UR27 ;  /* 0x0000001b27477c20 */ /* 0x000fe20008400000 */
[----:B------:R-:W-:Y:S01]  /*2130*/  FMUL R70, R38, UR27 ;  /* 0x0000001b26467c20 */ /* 0x000fe20008400000 */
[----:B------:R-:W1:Y:S01]  /*2140*/  MUFU.EX2 R94, R84 ;  /* 0x00000054005e7308 */ /* 0x000e620000000800 */
[----:B------:R-:W-:Y:S01]  /*2150*/  FMUL R41, R41, UR27 ;  /* 0x0000001b29297c20 */ /* 0x000fe20008400000 */
[----:B------:R-:W-:Y:S01]  /*2160*/  FMUL R40, R40, UR27 ;  /* 0x0000001b28287c20 */ /* 0x000fe20008400000 */
[----:B------:R-:W-:Y:S01]  /*2170*/  FMUL R43, R43, UR27 ;  /* 0x0000001b2b2b7c20 */ /* 0x000fe20008400000 */
[----:B------:R-:W-:Y:S01]  /*2180*/  FMUL R42, R42, UR27 ;  /* 0x0000001b2a2a7c20 */ /* 0x000fe20008400000 */
[----:B------:R-:W-:Y:S01]  /*2190*/  FMUL2 R4, R2.F32x2.HI_LO, -1.4426950216293334961 ;  /* 0xbfb8aa3b0204784a */ /* 0x000fe20001000000 */
[----:B------:R-:W-:Y:S01]  /*21a0*/  F2FP.BF16.F32.PACK_AB R37, R71, R70 ;  /* 0x000000464725723e */ /* 0x000fe200000010ff */
[----:B------:R-:W-:Y:S01]  /*21b0*/  FMUL R45, R45, UR27 ;  /* 0x0000001b2d2d7c20 */ /* 0x000fe20008400000 */
[----:B------:R-:W2:Y:S01]  /*21c0*/  MUFU.EX2 R97, R85 ;  /* 0x0000005500617308 */ /* 0x000ea20000000800 */
[----:B------:R-:W-:Y:S01]  /*21d0*/  FMUL R44, R44, UR27 ;  /* 0x0000001b2c2c7c20 */ /* 0x000fe20008400000 */
[----:B------:R-:W-:Y:S01]  /*21e0*/  FMUL R47, R47, UR27 ;  /* 0x0000001b2f2f7c20 */ /* 0x000fe20008400000 */
[----:B------:R-:W-:Y:S01]  /*21f0*/  FMUL R49, R49, UR27 ;  /* 0x0000001b31317c20 */ /* 0x000fe20008400000 */
[----:B------:R-:W-:Y:S01]  /*2200*/  FMUL R51, R51, UR27 ;  /* 0x0000001b33337c20 */ /* 0x000fe20008400000 */
[----:B------:R-:W-:Y:S01]  /*2210*/  FMUL R50, R50, UR27 ;  /* 0x0000001b32327c20 */ /* 0x000fe20008400000 */
[----:B------:R-:W-:Y:S01]  /*2220*/  FMUL R48, R48, UR27 ;  /* 0x0000001b30307c20 */ /* 0x000fe20008400000 */
[----:B------:R-:W-:Y:S01]  /*2230*/  FMUL R46, R46, UR27 ;  /* 0x0000001b2e2e7c20 */ /* 0x000fe20008400000 */
[----:B------:R4:W-:Y:S01]  /*2240*/  MUFU.EX2 R91, R4 ;  /* 0x00000004005b7308 */ /* 0x0009e20000000800 */
[----:B------:R-:W-:Y:S01]  /*2250*/  F2FP.BF16.F32.PACK_AB R39, R43, R42 ;  /* 0x0000002a2b27723e */ /* 0x000fe200000010ff */
[----:B------:R-:W-:Y:S01]  /*2260*/  FMUL R11, R11, UR27 ;  /* 0x0000001b0b0b7c20 */ /* 0x000fe20008400000 */
[----:B------:R-:W-:Y:S01]  /*2270*/  F2FP.BF16.F32.PACK_AB R38, R41, R40 ;  /* 0x000000282926723e */ /* 0x000fe200000010ff */
[----:B------:R-:W-:Y:S01]  /*2280*/  FMUL R10, R10, UR27 ;  /* 0x0000001b0a0a7c20 */ /* 0x000fe20008400000 */
[----:B------:R-:W-:Y:S01]  /*2290*/  F2FP.BF16.F32.PACK_AB R36, R69, R68 ;  /* 0x000000444524723e */ /* 0x000fe200000010ff */
[----:B------:R-:W-:Y:S01]  /*22a0*/  FMUL R53, R53, UR27 ;  /* 0x0000001b35357c20 */ /* 0x000fe20008400000 */
[----:B------:R-:W-:Y:S01]  /*22b0*/  F2FP.BF16.F32.PACK_AB R7, R51, R50 ;  /* 0x000000323307723e */ /* 0x000fe200000010ff */
[----:B------:R5:W3:Y:S01]  /*22c0*/  MUFU.EX2 R90, R5 ;  /* 0x00000005005a7308 */ /* 0x000ae20000000800 */
[----:B------:R-:W-:Y:S01]  /*22d0*/  F2FP.BF16.F32.PACK_AB R6, R49, R48 ;  /* 0x000000303106723e */ /* 0x000fe200000010ff */
[----:B------:R-:W-:Y:S01]  /*22e0*/  FMUL R52, R52, UR27 ;  /* 0x0000001b34347c20 */ /* 0x000fe20008400000 */
[----:B------:R-:W-:Y:S01]  /*22f0*/  LEA R87, R83, R75, 0xe ;  /* 0x0000004b53577211 */ /* 0x000fe200078e70ff */
[----:B------:R-:W-:Y:S01]  /*2300*/  FMUL R55, R55, UR27 ;  /* 0x0000001b37377c20 */ /* 0x000fe20008400000 */
[----:B------:R-:W-:Y:S01]  /*2310*/  FMUL R54, R54, UR27 ;  /* 0x0000001b36367c20 */ /* 0x000fe20008400000 */
[----:B------:R-:W-:Y:S01]  /*2320*/  FMUL R57, R57, UR27 ;  /* 0x0000001b39397c20 */ /* 0x000fe20008400000 */
[----:B------:R-:W-:Y:S01]  /*2330*/  FMUL R56, R56, UR27 ;  /* 0x0000001b38387c20 */ /* 0x000fe20008400000 */
[----:B------:R-:W-:Y:S01]  /*2340*/  FMUL R59, R59, UR27 ;  /* 0x0000001b3b3b7c20 */ /* 0x000fe20008400000 */
[----:B----4-:R-:W-:Y:S01]  /*2350*/  F2FP.BF16.F32.PACK_AB R4, R45, R44 ;  /* 0x0000002c2d04723e */ /* 0x010fe200000010ff */
[----:B------:R-:W-:Y:S01]  /*2360*/  FMUL R58, R58, UR27 ;  /* 0x0000001b3a3a7c20 */ /* 0x000fe20008400000 */
[----:B------:R4:W-:Y:S01]  /*2370*/  STS.128 [R86], R36 ;  /* 0x0000002456007388 */ /* 0x0009e20000000c00 */
[----:B------:R-:W-:Y:S01]  /*2380*/  FMUL2 R88, R10.F32x2.HI_LO, -1.4426950216293334961 ;  /* 0xbfb8aa3b0a58784a */ /* 0x000fe20001000000 */
[----:B------:R-:W-:Y:S01]  /*2390*/  LEA R92, R83, R77, 0xe ;  /* 0x0000004d535c7211 */ /* 0x000fe200078e70ff */
[----:B------:R-:W-:Y:S01]  /*23a0*/  FMUL R61, R61, UR27 ;  /* 0x0000001b3d3d7c20 */ /* 0x000fe20008400000 */
[----:B------:R-:W-:Y:S01]  /*23b0*/  FMUL R63, R63, UR27 ;  /* 0x0000001b3f3f7c20 */ /* 0x000fe20008400000 */
[----:B------:R-:W-:Y:S01]  /*23c0*/  FMUL R62, R62, UR27 ;  /* 0x0000001b3e3e7c20 */ /* 0x000fe20008400000 */
[----:B-----5:R-:W-:Y:S01]  /*23d0*/  F2FP.BF16.F32.PACK_AB R5, R47, R46 ;  /* 0x0000002e2f05723e */ /* 0x020fe200000010ff */
[----:B------:R-:W-:Y:S01]  /*23e0*/  FMUL R65, R65, UR27 ;  /* 0x0000001b41417c20 */ /* 0x000fe20008400000 */
[----:B------:R-:W-:Y:S01]  /*23f0*/  FMUL R67, R67, UR27 ;  /* 0x0000001b43437c20 */ /* 0x000fe20008400000 */
[----:B------:R-:W-:Y:S01]  /*2400*/  FMUL R9, R9, UR27 ;  /* 0x0000001b09097c20 */ /* 0x000fe20008400000 */
[----:B------:R-:W-:Y:S01]  /*2410*/  FMUL R8, R8, UR27 ;  /* 0x0000001b08087c20 */ /* 0x000fe20008400000 */
[----:B------:R5:W-:Y:S01]  /*2420*/  STS.128 [R87], R4 ;  /* 0x0000000457007388 */ /* 0x000be20000000c00 */
[----:B------:R-:W-:Y:S01]  /*2430*/  FMUL R66, R66, UR27 ;  /* 0x0000001b42427c20 */ /* 0x000fe20008400000 */
[----:B------:R-:W-:Y:S01]  /*2440*/  FMUL R64, R64, UR27 ;  /* 0x0000001b40407c20 */ /* 0x000fe20008400000 */
[----:B------:R-:W-:Y:S01]  /*2450*/  FMUL R60, R60, UR27 ;  /* 0x0000001b3c3c7c20 */ /* 0x000fe20008400000 */
[----:B------:R-:W4:Y:S01]  /*2460*/  MUFU.EX2 R99, R88 ;  /* 0x0000005800637308 */ /* 0x000f220000000800 */
[----:B-1----:R-:W-:Y:S01]  /*2470*/  FADD R94, R94, 1 ;  /* 0x3f8000005e5e7421 */ /* 0x002fe20000000000 */
[----:B--2---:R-:W-:Y:S01]  /*2480*/  FADD R97, R97, 1 ;  /* 0x3f80000061617421 */ /* 0x004fe20000000000 */
[----:B------:R-:W-:-:S02]  /*2490*/  FMUL2 R84, R8.F32x2.HI_LO, -1.4426950216293334961 ;  /* 0xbfb8aa3b0854784a */ /* 0x000fc40001000000 */
[----:B------:R-:W-:Y:S01]  /*24a0*/  FMUL R19, R19, UR27 ;  /* 0x0000001b13137c20 */ /* 0x000fe20008400000 */
[----:B------:R-:W-:Y:S01]  /*24b0*/  FMUL R18, R18, UR27 ;  /* 0x0000001b12127c20 */ /* 0x000fe20008400000 */
[----:B---3--:R-:W-:Y:S01]  /*24c0*/  FADD R90, R90, 1 ;  /* 0x3f8000005a5a7421 */ /* 0x008fe20000000000 */
[----:B------:R-:W1:Y:S01]  /*24d0*/  MUFU.EX2 R98, R89 ;  /* 0x0000005900627308 */ /* 0x000e620000000800 */
[----:B------:R-:W-:Y:S01]  /*24e0*/  FMUL R23, R23, UR27 ;  /* 0x0000001b17177c20 */ /* 0x000fe20008400000 */
[----:B------:R-:W-:Y:S01]  /*24f0*/  FMUL R22, R22, UR27 ;  /* 0x0000001b16167c20 */ /* 0x000fe20008400000 */
[----:B------:R-:W-:Y:S01]  /*2500*/  FMUL R21, R21, UR27 ;  /* 0x0000001b15157c20 */ /* 0x000fe20008400000 */
[----:B------:R-:W-:Y:S01]  /*2510*/  FMUL R20, R20, UR27 ;  /* 0x0000001b14147c20 */ /* 0x000fe20008400000 */
[----:B------:R-:W-:Y:S01]  /*2520*/  FMUL R29, R29, UR27 ;  /* 0x0000001b1d1d7c20 */ /* 0x000fe20008400000 */
[----:B------:R-:W-:Y:S01]  /*2530*/  FMUL R28, R28, UR27 ;  /* 0x0000001b1c1c7c20 */ /* 0x000fe20008400000 */
[----:B------:R-:W-:Y:S01]  /*2540*/  FMUL R31, R31, UR27 ;  /* 0x0000001b1f1f7c20 */ /* 0x000fe20008400000 */
[----:B----4-:R-:W-:Y:S01]  /*2550*/  LEA R86, R83, R76, 0xe ;  /* 0x0000004c53567211 */ /* 0x010fe200078e70ff */
[----:B------:R-:W-:Y:S01]  /*2560*/  MUFU.EX2 R84, R84 ;  /* 0x0000005400547308 */ /* 0x000fe20000000800 */
[----:B------:R-:W-:Y:S01]  /*2570*/  F2FP.BF16.F32.PACK_AB R39, R67, R66 ;  /* 0x000000424327723e */ /* 0x000fe200000010ff */
[----:B------:R-:W-:Y:S01]  /*2580*/  FADD R99, R99, 1 ;  /* 0x3f80000063637421 */ /* 0x000fe20000000000 */
[----:B------:R-:W-:Y:S01]  /*2590*/  F2FP.BF16.F32.PACK_AB R38, R65, R64 ;  /* 0x000000404126723e */ /* 0x000fe200000010ff */
[----:B------:R-:W-:Y:S01]  /*25a0*/  FMUL R30, R30, UR27 ;  /* 0x0000001b1e1e7c20 */ /* 0x000fe20008400000 */
[----:B------:R-:W-:Y:S01]  /*25b0*/  F2FP.BF16.F32.PACK_AB R37, R63, R62 ;  /* 0x0000003e3f25723e */ /* 0x000fe200000010ff */
[----:B------:R-:W-:Y:S01]  /*25c0*/  FMUL R33, R33, UR27 ;  /* 0x0000001b21217c20 */ /* 0x000fe20008400000 */
[----:B------:R-:W-:Y:S01]  /*25d0*/  F2FP.BF16.F32.PACK_AB R36, R61, R60 ;  /* 0x0000003c3d24723e */ /* 0x000fe200000010ff */
[----:B------:R-:W-:Y:S01]  /*25e0*/  MUFU.EX2 R85, R85 ;  /* 0x0000005500557308 */ /* 0x000fe20000000800 */
[----:B-1----:R-:W-:Y:S01]  /*25f0*/  FADD R98, R98, 1 ;  /* 0x3f80000062627421 */ /* 0x002fe20000000000 */
[----:B-----5:R-:W-:Y:S01]  /*2600*/  F2FP.BF16.F32.PACK_AB R7, R59, R58 ;  /* 0x0000003a3b07723e */ /* 0x020fe200000010ff */
[----:B------:R-:W-:Y:S01]  /*2610*/  FMUL R32, R32, UR27 ;  /* 0x0000001b20207c20 */ /* 0x000fe20008400000 */
[----:B------:R-:W-:Y:S01]  /*2620*/  F2FP.BF16.F32.PACK_AB R6, R57, R56 ;  /* 0x000000383906723e */ /* 0x000fe200000010ff */
[----:B------:R-:W-:Y:S01]  /*2630*/  FMUL R35, R35, UR27 ;  /* 0x0000001b23237c20 */ /* 0x000fe20008400000 */
[----:B------:R-:W-:Y:S01]  /*2640*/  F2FP.BF16.F32.PACK_AB R5, R55, R54 ;  /* 0x000000363705723e */ /* 0x000fe200000010ff */
[----:B------:R-:W-:Y:S01]  /*2650*/  FMUL R34, R34, UR27 ;  /* 0x0000001b22227c20 */ /* 0x000fe20008400000 */
[----:B------:R-:W-:-:S05]  /*2660*/  F2FP.BF16.F32.PACK_AB R4, R53, R52 ;  /* 0x000000343504723e */ /* 0x000fca00000010ff */
[----:B------:R1:W-:Y:S04]  /*2670*/  STS.128 [R86], R4 ;  /* 0x0000000456007388 */ /* 0x0003e80000000c00 */
[----:B------:R2:W-:Y:S01]  /*2680*/  STS.128 [R92], R36 ;  /* 0x000000245c007388 */ /* 0x0005e20000000c00 */
[----:B-1----:R-:W-:Y:S01]  /*2690*/  FMUL R5, R13, UR27 ;  /* 0x0000001b0d057c20 */ /* 0x002fe20008400000 */
[----:B------:R-:W-:Y:S01]  /*26a0*/  FMUL R4, R12, UR27 ;  /* 0x0000001b0c047c20 */ /* 0x000fe20008400000 */
[----:B------:R-:W-:Y:S01]  /*26b0*/  FMUL R13, R17, UR27 ;  /* 0x0000001b110d7c20 */ /* 0x000fe20008400000 */
[----:B------:R-:W-:Y:S01]  /*26c0*/  FMUL R12, R16, UR27 ;  /* 0x0000001b100c7c20 */ /* 0x000fe20008400000 */
[----:B------:R-:W-:Y:S01]  /*26d0*/  FMUL R7, R15, UR27 ;  /* 0x0000001b0f077c20 */ /* 0x000fe20008400000 */
[----:B------:R-:W-:Y:S01]  /*26e0*/  FMUL R6, R14, UR27 ;  /* 0x0000001b0e067c20 */ /* 0x000fe20008400000 */
[----:B------:R-:W-:Y:S01]  /*26f0*/  MUFU.RCP R16, R94 ;  /* 0x0000005e00107308 */ /* 0x000fe20000001000 */
[----:B------:R-:W-:-:S02]  /*2700*/  FMUL2 R86, R4.F32x2.HI_LO, -1.4426950216293334961 ;  /* 0xbfb8aa3b0456784a */ /* 0x000fc40001000000 */
[----:B--2---:R-:W-:Y:S02]  /*2710*/  FMUL2 R38, R6.F32x2.HI_LO, -1.4426950216293334961 ;  /* 0xbfb8aa3b0626784a */ /* 0x004fe40001000000 */
[----:B------:R-:W-:Y:S02]  /*2720*/  FMUL2 R36, R12.F32x2.HI_LO, -1.4426950216293334961 ;  /* 0xbfb8aa3b0c24784a */ /* 0x000fe40001000000 */
[----:B------:R-:W-:Y:S01]  /*2730*/  FADD R14, R91, 1 ;  /* 0x3f8000005b0e7421 */ /* 0x000fe20000000000 */
[----:B------:R-:W1:Y:S08]  /*2740*/  MUFU.RCP R17, R97 ;  /* 0x0000006100117308 */ /* 0x000e700000001000 */
[----:B------:R-:W-:Y:S08]  /*2750*/  MUFU.EX2 R93, R38 ;  /* 0x00000026005d7308 */ /* 0x000ff00000000800 */
[----:B------:R2:W-:Y:S01]  /*2760*/  MUFU.EX2 R92, R39 ;  /* 0x00000027005c7308 */ /* 0x0005e20000000800 */
[----:B-1----:R-:W-:-:S04]  /*2770*/  FMUL2 R16, R16.F32x2.HI_LO, R72.F32x2.HI_LO ;  /* 0x000000481010724a */ /* 0x002fc80000000000 */
[----:B------:R-:W-:Y:S02]  /*2780*/  FMUL2 R16, R16.F32x2.HI_LO, R70.F32x2.HI_LO ;  /* 0x000000461010724a */ /* 0x000fe40000000000 */
[----:B------:R-:W-:Y:S01]  /*2790*/  FADD R70, R85, 1 ;  /* 0x3f80000055467421 */ /* 0x000fe20000000000 */
[----:B------:R-:W-:Y:S08]  /*27a0*/  MUFU.EX2 R95, R87 ;  /* 0x00000057005f7308 */ /* 0x000ff00000000800 */
[----:B------:R1:W-:Y:S01]  /*27b0*/  MUFU.EX2 R87, R36 ;  /* 0x0000002400577308 */ /* 0x0003e20000000800 */
[----:B--2---:R-:W-:-:S07]  /*27c0*/  FMUL2 R38, R18.F32x2.HI_LO, -1.4426950216293334961 ;  /* 0xbfb8aa3b1226784a */ /* 0x004fce0001000000 */
[----:B------:R-:W2:Y:S08]  /*27d0*/  MUFU.EX2 R88, R38 ;  /* 0x0000002600587308 */ /* 0x000eb00000000800 */
[----:B------:R-:W3:Y:S01]  /*27e0*/  MUFU.EX2 R94, R39 ;  /* 0x00000027005e7308 */ /* 0x000ee20000000800 */
[----:B-1----:R-:W-:-:S07]  /*27f0*/  FADD R36, R84, 1 ;  /* 0x3f80000054247421 */ /* 0x002fce0000000000 */
[----:B------:R-:W-:Y:S01]  /*2800*/  MUFU.RCP R38, R99 ;  /* 0x0000006300267308 */ /* 0x000fe20000001000 */
[----:B--2---:R-:W-:-:S07]  /*2810*/  FADD R88, R88, 1 ;  /* 0x3f80000058587421 */ /* 0x004fce0000000000 */
[----:B------:R-:W1:Y:S01]  /*2820*/  MUFU.RCP R39, R98 ;  /* 0x0000006200277308 */ /* 0x000e620000001000 */
[----:B---3--:R-:W-:-:S07]  /*2830*/  FADD R94, R94, 1 ;  /* 0x3f8000005e5e7421 */ /* 0x008fce0000000000 */
[----:B------:R-:W2:Y:S08]  /*2840*/  MUFU.EX2 R96, R86 ;  /* 0x0000005600607308 */ /* 0x000eb00000000800 */
[----:B------:R-:W3:Y:S01]  /*2850*/  MUFU.EX2 R89, R37 ;  /* 0x0000002500597308 */ /* 0x000ee20000000800 */
[----:B-1----:R-:W-:Y:S01]  /*2860*/  FMUL2 R38, R38.F32x2.HI_LO, R10.F32x2.HI_LO ;  /* 0x0000000a2626724a */ /* 0x002fe20000000000 */
[----:B------:R-:W-:-:S02]  /*2870*/  F2FP.BF16.F32.PACK_AB R11, R11, R10 ;  /* 0x0000000a0b0b723e */ /* 0x000fc400000010ff */
[----:B------:R-:W-:Y:S01]  /*2880*/  F2FP.BF16.F32.PACK_AB R10, R9, R8 ;  /* 0x00000008090a723e */ /* 0x000fe200000010ff */
[----:B------:R-:W-:-:S03]  /*2890*/  FMUL2 R38, R38.F32x2.HI_LO, R42.F32x2.HI_LO ;  /* 0x0000002a2626724a */ /* 0x000fc60000000000 */
[----:B------:R-:W-:Y:S01]  /*28a0*/  MUFU.RCP R36, R36 ;  /* 0x0000002400247308 */ /* 0x000fe20000001000 */
[----:B--2---:R-:W-:Y:S01]  /*28b0*/  FADD R42, R96, 1 ;  /* 0x3f800000602a7421 */ /* 0x004fe20000000000 */
[----:B------:R-:W-:Y:S01]  /*28c0*/  FADD R96, R95, 1 ;  /* 0x3f8000005f607421 */ /* 0x000fe20000000000 */
[----:B------:R-:W-:Y:S01]  /*28d0*/  FADD R95, R93, 1 ;  /* 0x3f8000005d5f7421 */ /* 0x000fe20000000000 */
[----:B------:R-:W-:-:S04]  /*28e0*/  FADD R93, R92, 1 ;  /* 0x3f8000005c5d7421 */ /* 0x000fc80000000000 */
[----:B------:R-:W1:Y:S01]  /*28f0*/  MUFU.RCP R37, R70 ;  /* 0x0000004600257308 */ /* 0x000e620000001000 */
[----:B---3--:R-:W-:-:S07]  /*2900*/  FADD R89, R89, 1 ;  /* 0x3f80000059597421 */ /* 0x008fce0000000000 */
[----:B------:R-:W-:Y:S08]  /*2910*/  MUFU.RCP R42, R42 ;  /* 0x0000002a002a7308 */ /* 0x000ff00000001000 */
[----:B------:R-:W2:Y:S01]  /*2920*/  MUFU.RCP R43, R96 ;  /* 0x00000060002b7308 */ /* 0x000ea20000001000 */
[----:B-1----:R-:W-:Y:S02]  /*2930*/  FMUL2 R36, R36.F32x2.HI_LO, R8.F32x2.HI_LO ;  /* 0x000000082424724a */ /* 0x002fe40000000000 */
[----:B------:R-:W-:-:S02]  /*2940*/  FMUL2 R70, R22.F32x2.HI_LO, -1.4426950216293334961 ;  /* 0xbfb8aa3b1646784a */ /* 0x000fc40001000000 */
[----:B------:R-:W-:Y:S02]  /*2950*/  FMUL2 R36, R36.F32x2.HI_LO, R40.F32x2.HI_LO ;  /* 0x000000282424724a */ /* 0x000fe40000000000 */
[----:B------:R-:W-:Y:S01]  /*2960*/  FMUL R41, R25, UR27 ;  /* 0x0000001b19297c20 */ /* 0x000fe20008400000 */
[----:B------:R-:W-:Y:S01]  /*2970*/  MUFU.RCP R14, R14 ;  /* 0x0000000e000e7308 */ /* 0x000fe20000001000 */
[----:B------:R-:W-:Y:S01]  /*2980*/  FMUL R40, R24, UR27 ;  /* 0x0000001b18287c20 */ /* 0x000fe20008400000 */
[----:B------:R-:W-:-:S06]  /*2990*/  FMUL2 R8, R34.F32x2.HI_LO, -1.4426950216293334961 ;  /* 0xbfb8aa3b2208784a */ /* 0x000fcc0001000000 */
[----:B------:R-:W1:Y:S01]  /*29a0*/  MUFU.RCP R15, R90 ;  /* 0x0000005a000f7308 */ /* 0x000e620000001000 */
[----:B--2---:R-:W-:-:S04]  /*29b0*/  FMUL2 R42, R42.F32x2.HI_LO, R4.F32x2.HI_LO ;  /* 0x000000042a2a724a */ /* 0x004fc80000000000 */
[----:B------:R-:W-:Y:S02]  /*29c0*/  FMUL2 R42, R42.F32x2.HI_LO, R44.F32x2.HI_LO ;  /* 0x0000002c2a2a724a */ /* 0x000fe40000000000 */
[----:B------:R-:W-:Y:S01]  /*29d0*/  FMUL R44, R26, UR27 ;  /* 0x0000001b1a2c7c20 */ /* 0x000fe20008400000 */
[----:B------:R-:W-:Y:S01]  /*29e0*/  MUFU.RCP R24, R95 ;  /* 0x0000005f00187308 */ /* 0x000fe20000001000 */
[----:B------:R-:W-:Y:S01]  /*29f0*/  FADD R26, R87, 1 ;  /* 0x3f800000571a7421 */ /* 0x000fe20000000000 */
[----:B------:R-:W-:-:S06]  /*2a00*/  FMUL R45, R27, UR27 ;  /* 0x0000001b1b2d7c20 */ /* 0x000fcc0008400000 */
[----:B------:R-:W2:Y:S01]  /*2a10*/  MUFU.RCP R25, R93 ;  /* 0x0000005d00197308 */ /* 0x000ea20000001000 */
[----:B-1----:R-:W-:-:S04]  /*2a20*/  FMUL2 R14, R14.F32x2.HI_LO, R2.F32x2.HI_LO ;  /* 0x000000020e0e724a */ /* 0x002fc80000000000 */
[----:B------:R-:W-:Y:S02]  /*2a30*/  FMUL2 R14, R14.F32x2.HI_LO, R68.F32x2.HI_LO ;  /* 0x000000440e0e724a */ /* 0x000fe40000000000 */
[----:B------:R-:W-:Y:S01]  /*2a40*/  FMUL2 R68, R20.F32x2.HI_LO, -1.4426950216293334961 ;  /* 0xbfb8aa3b1444784a */ /* 0x000fe20001000000 */
[----:B------:R-:W1:Y:S08]  /*2a50*/  MUFU.EX2 R86, R70 ;  /* 0x0000004600567308 */ /* 0x000e700000000800 */
[----:B------:R3:W4:Y:S01]  /*2a60*/  MUFU.EX2 R90, R71 ;  /* 0x00000047005a7308 */ /* 0x0007220000000800 */
[----:B--2---:R-:W-:-:S04]  /*2a70*/  FMUL2 R24, R24.F32x2.HI_LO, R6.F32x2.HI_LO ;  /* 0x000000061818724a */ /* 0x004fc80000000000 */
[----:B------:R-:W-:-:S03]  /*2a80*/  FMUL2 R46, R24.F32x2.HI_LO, R46.F32x2.HI_LO ;  /* 0x0000002e182e724a */ /* 0x000fc60000000000 */
[----:B------:R-:W-:Y:S01]  /*2a90*/  MUFU.RCP R26, R26 ;  /* 0x0000001a001a7308 */ /* 0x000fe20000001000 */
[----:B-1----:R-:W-:-:S07]  /*2aa0*/  FADD R86, R86, 1 ;  /* 0x3f80000056567421 */ /* 0x002fce0000000000 */
[----:B------:R-:W1:Y:S01]  /*2ab0*/  MUFU.RCP R27, R89 ;  /* 0x00000059001b7308 */ /* 0x000e620000001000 */
[----:B---3--:R-:W-:Y:S02]  /*2ac0*/  FMUL2 R70, R44.F32x2.HI_LO, -1.4426950216293334961 ;  /* 0xbfb8aa3b2c46784a */ /* 0x008fe40001000000 */
[----:B----4-:R-:W-:-:S05]  /*2ad0*/  FADD R87, R90, 1 ;  /* 0x3f8000005a577421 */ /* 0x010fca0000000000 */
[----:B------:R-:W-:Y:S08]  /*2ae0*/  MUFU.RCP R24, R88 ;  /* 0x0000005800187308 */ /* 0x000ff00000001000 */
[----:B------:R-:W2:Y:S01]  /*2af0*/  MUFU.RCP R25, R94 ;  /* 0x0000005e00197308 */ /* 0x000ea20000001000 */
[----:B-1----:R-:W-:-:S04]  /*2b00*/  FMUL2 R26, R26.F32x2.HI_LO, R12.F32x2.HI_LO ;  /* 0x0000000c1a1a724a */ /* 0x002fc80000000000 */
[----:B------:R-:W-:Y:S02]  /*2b10*/  FMUL2 R48, R26.F32x2.HI_LO, R48.F32x2.HI_LO ;  /* 0x000000301a30724a */ /* 0x000fe40000000000 */
[----:B------:R-:W-:Y:S01]  /*2b20*/  FMUL2 R26, R30.F32x2.HI_LO, -1.4426950216293334961 ;  /* 0xbfb8aa3b1e1a784a */ /* 0x000fe20001000000 */
[----:B------:R-:W1:Y:S08]  /*2b30*/  MUFU.EX2 R84, R68 ;  /* 0x0000004400547308 */ /* 0x000e700000000800 */
[----:B------:R3:W4:Y:S01]  /*2b40*/  MUFU.EX2 R85, R69 ;  /* 0x0000004500557308 */ /* 0x0007220000000800 */
[----:B--2---:R-:W-:-:S04]  /*2b50*/  FMUL2 R24, R24.F32x2.HI_LO, R18.F32x2.HI_LO ;  /* 0x000000121818724a */ /* 0x004fc80000000000 */
[----:B------:R-:W-:Y:S02]  /*2b60*/  FMUL2 R50, R24.F32x2.HI_LO, R50.F32x2.HI_LO ;  /* 0x000000321832724a */ /* 0x000fe40000000000 */
[----:B------:R-:W-:Y:S01]  /*2b70*/  FMUL2 R24, R32.F32x2.HI_LO, -1.4426950216293334961 ;  /* 0xbfb8aa3b2018784a */ /* 0x000fe20001000000 */
[----:B------:R-:W2:Y:S01]  /*2b80*/  MUFU.EX2 R70, R70 ;  /* 0x0000004600467308 */ /* 0x000ea20000000800 */
[----:B-1----:R-:W-:-:S07]  /*2b90*/  FADD R88, R84, 1 ;  /* 0x3f80000054587421 */ /* 0x002fce0000000000 */
[----:B------:R-:W-:Y:S01]  /*2ba0*/  MUFU.EX2 R71, R71 ;  /* 0x0000004700477308 */ /* 0x000fe20000000800 */
[----:B---3--:R-:W-:Y:S02]  /*2bb0*/  FMUL2 R68, R40.F32x2.HI_LO, -1.4426950216293334961 ;  /* 0xbfb8aa3b2844784a */ /* 0x008fe40001000000 */
[----:B----4-:R-:W-:-:S05]  /*2bc0*/  FADD R89, R85, 1 ;  /* 0x3f80000055597421 */ /* 0x010fca0000000000 */
[----:B------:R-:W1:Y:S01]  /*2bd0*/  MUFU.EX2 R91, R68 ;  /* 0x00000044005b7308 */ /* 0x000e620000000800 */
[----:B--2---:R-:W-:-:S07]  /*2be0*/  FADD R90, R70, 1 ;  /* 0x3f800000465a7421 */ /* 0x004fce0000000000 */
[----:B------:R2:W3:Y:S08]  /*2bf0*/  MUFU.EX2 R92, R69 ;  /* 0x00000045005c7308 */ /* 0x0004f00000000800 */
[----:B------:R-:W-:Y:S01]  /*2c00*/  MUFU.EX2 R27, R27 ;  /* 0x0000001b001b7308 */ /* 0x000fe20000000800 */
[----:B-1----:R-:W-:Y:S01]  /*2c10*/  FADD R84, R91, 1 ;  /* 0x3f8000005b547421 */ /* 0x002fe20000000000 */
[----:B------:R-:W-:-:S06]  /*2c20*/  FADD R91, R71, 1 ;  /* 0x3f800000475b7421 */ /* 0x000fcc0000000000 */
[----:B------:R-:W-:Y:S01]  /*2c30*/  MUFU.EX2 R25, R25 ;  /* 0x0000001900197308 */ /* 0x000fe20000000800 */
[----:B--2---:R-:W-:Y:S02]  /*2c40*/  FMUL2 R68, R28.F32x2.HI_LO, -1.4426950216293334961 ;  /* 0xbfb8aa3b1c44784a */ /* 0x004fe40001000000 */
[----:B---3--:R-:W-:-:S05]  /*2c50*/  FADD R85, R92, 1 ;  /* 0x3f8000005c557421 */ /* 0x008fca0000000000 */
[----:B------:R-:W1:Y:S08]  /*2c60*/  MUFU.EX2 R69, R69 ;  /* 0x0000004500457308 */ /* 0x000e700000000800 */
[----:B------:R2:W3:Y:S08]  /*2c70*/  MUFU.EX2 R94, R8 ;  /* 0x00000008005e7308 */ /* 0x0004f00000000800 */
[----:B------:R-:W4:Y:S01]  /*2c80*/  MUFU.EX2 R93, R9 ;  /* 0x00000009005d7308 */ /* 0x000f220000000800 */
[----:B-1----:R-:W-:Y:S01]  /*2c90*/  FADD R71, R69, 1 ;  /* 0x3f80000045477421 */ /* 0x002fe20000000000 */
[----:B------:R-:W-:Y:S01]  /*2ca0*/  FADD R69, R27, 1 ;  /* 0x3f8000001b457421 */ /* 0x000fe20000000000 */
[----:B------:R-:W-:-:S05]  /*2cb0*/  F2FP.BF16.F32.PACK_AB R27, R19, R18 ;  /* 0x00000012131b723e */ /* 0x000fca00000010ff */
[----:B------:R-:W-:Y:S01]  /*2cc0*/  MUFU.RCP R90, R90 ;  /* 0x0000005a005a7308 */ /* 0x000fe20000001000 */
[----:B--2---:R-:W-:Y:S01]  /*2cd0*/  F2FP.BF16.F32.PACK_AB R8, R3, R2 ;  /* 0x000000020308723e */ /* 0x004fe200000010ff */
[----:B------:R-:W-:Y:S01]  /*2ce0*/  FADD R3, R25, 1 ;  /* 0x3f80000019037421 */ /* 0x000fe20000000000 */
[----:B------:R-:W-:Y:S01]  /*2cf0*/  F2FP.BF16.F32.PACK_AB R25, R7, R6 ;  /* 0x000000060719723e */ /* 0x000fe200000010ff */
[----:B---3--:R-:W-:Y:S01]  /*2d00*/  FADD R18, R94, 1 ;  /* 0x3f8000005e127421 */ /* 0x008fe20000000000 */
[----:B------:R-:W-:Y:S02]  /*2d10*/  F2FP.BF16.F32.PACK_AB R7, R45, R44 ;  /* 0x0000002c2d07723e */ /* 0x000fe400000010ff */
[----:B------:R-:W-:Y:S01]  /*2d20*/  F2FP.BF16.F32.PACK_AB R6, R41, R40 ;  /* 0x000000282906723e */ /* 0x000fe200000010ff */
[----:B------:R-:W1:Y:S01]  /*2d30*/  MUFU.RCP R91, R91 ;  /* 0x0000005b005b7308 */ /* 0x000e620000001000 */
[----:B----4-:R-:W-:Y:S01]  /*2d40*/  FADD R19, R93, 1 ;  /* 0x3f8000005d137421 */ /* 0x010fe20000000000 */
[----:B------:R-:W-:-:S06]  /*2d50*/  F2FP.BF16.F32.PACK_AB R9, R73, R72 ;  /* 0x000000484909723e */ /* 0x000fcc00000010ff */
[----:B------:R-:W2:Y:S08]  /*2d60*/  MUFU.EX2 R24, R24 ;  /* 0x0000001800187308 */ /* 0x000eb00000000800 */
[----:B------:R-:W3:Y:S01]  /*2d70*/  MUFU.EX2 R68, R68 ;  /* 0x0000004400447308 */ /* 0x000ee20000000800 */
[----:B-1----:R-:W-:Y:S01]  /*2d80*/  FMUL2 R90, R90.F32x2.HI_LO, R44.F32x2.HI_LO ;  /* 0x0000002c5a5a724a */ /* 0x002fe20000000000 */
[----:B------:R-:W-:-:S03]  /*2d90*/  LEA R44, R83, R82, 0xe ;  /* 0x00000052532c7211 */ /* 0x000fc600078e70ff */
[----:B------:R-:W-:-:S03]  /*2da0*/  FMUL2 R90, R90.F32x2.HI_LO, R58.F32x2.HI_LO ;  /* 0x0000003a5a5a724a */ /* 0x000fc60000000000 */
[----:B------:R-:W-:Y:S01]  /*2db0*/  MUFU.RCP R84, R84 ;  /* 0x0000005400547308 */ /* 0x000fe20000001000 */
[----:B--2---:R-:W-:Y:S01]  /*2dc0*/  FADD R2, R24, 1 ;  /* 0x3f80000018027421 */ /* 0x004fe20000000000 */
[----:B------:R-:W-:Y:S02]  /*2dd0*/  F2FP.BF16.F32.PACK_AB R24, R5, R4 ;  /* 0x000000040518723e */ /* 0x000fe400000010ff */
[----:B------:R-:W-:-:S04]  /*2de0*/  IADD3 R4, PT, PT, R44, 0x40, RZ ;  /* 0x000000402c047810 */ /* 0x000fc80007ffe0ff */
[----:B------:R-:W1:Y:S01]  /*2df0*/  MUFU.RCP R85, R85 ;  /* 0x0000005500557308 */ /* 0x000e620000001000 */
[----:B---3--:R-:W-:Y:S01]  /*2e00*/  FADD R70, R68, 1 ;  /* 0x3f80000044467421 */ /* 0x008fe20000000000 */
[----:B------:R-:W-:-:S06]  /*2e10*/  SHF.R.U32.HI R5, RZ, 0x3, R4 ;  /* 0x00000003ff057819 */ /* 0x000fcc0000011604 */
[----:B------:R-:W-:Y:S08]  /*2e20*/  MUFU.RCP R86, R86 ;  /* 0x0000005600567308 */ /* 0x000ff00000001000 */
[----:B------:R-:W2:Y:S01]  /*2e30*/  MUFU.RCP R87, R87 ;  /* 0x0000005700577308 */ /* 0x000ea20000001000 */
[----:B-1----:R-:W-:Y:S01]  /*2e40*/  FMUL2 R84, R84.F32x2.HI_LO, R40.F32x2.HI_LO ;  /* 0x000000285454724a */ /* 0x002fe20000000000 */
[----:B------:R-:W-:-:S02]  /*2e50*/  LOP3.LUT R41, R4, 0x70, R5, 0x78, !PT ;  /* 0x0000007004297812 */ /* 0x000fc400078e7805 */
[----:B------:R-:W-:Y:S01]  /*2e60*/  IADD3 R40, PT, PT, R44, 0x50, RZ ;  /* 0x000000502c287810 */ /* 0x000fe20007ffe0ff */
[----:B------:R-:W-:Y:S01]  /*2e70*/  FMUL2 R56, R84.F32x2.HI_LO, R56.F32x2.HI_LO ;  /* 0x000000385438724a */ /* 0x000fe20000000000 */
[----:B------:R-:W-:Y:S01]  /*2e80*/  F2FP.BF16.F32.PACK_AB R5, R23, R22 ;  /* 0x000000161705723e */ /* 0x000fe200000010ff */
[----:B------:R1:W-:Y:S01]  /*2e90*/  STS.128 [R41], R8 ;  /* 0x0000000829007388 */ /* 0x0003e20000000c00 */
[----:B------:R-:W-:Y:S01]  /*2ea0*/  MUFU.RCP R18, R18 ;  /* 0x0000001200127308 */ /* 0x000fe20000001000 */
[----:B------:R-:W-:-:S07]  /*2eb0*/  F2FP.BF16.F32.PACK_AB R4, R21, R20 ;  /* 0x000000141504723e */ /* 0x000fce00000010ff */
[----:B------:R-:W3:Y:S01]  /*2ec0*/  MUFU.RCP R19, R19 ;  /* 0x0000001300137308 */ /* 0x000ee20000001000 */
[----:B--2---:R-:W-:Y:S01]  /*2ed0*/  FMUL2 R86, R86.F32x2.HI_LO, R22.F32x2.HI_LO ;  /* 0x000000165656724a */ /* 0x004fe20000000000 */
[----:B------:R-:W-:Y:S02]  /*2ee0*/  SHF.R.U32.HI R23, RZ, 0x3, R40 ;  /* 0x00000003ff177819 */ /* 0x000fe40000011628 */
[----:B------:R-:W-:Y:S01]  /*2ef0*/  F2FP.BF16.F32.PACK_AB R22, R57, R56 ;  /* 0x000000383916723e */ /* 0x000fe200000010ff */
[----:B------:R-:W-:Y:S01]  /*2f00*/  FMUL2 R54, R86.F32x2.HI_LO, R54.F32x2.HI_LO ;  /* 0x000000365636724a */ /* 0x000fe20000000000 */
[----:B------:R-:W-:Y:S02]  /*2f10*/  LOP3.LUT R23, R40, 0x70, R23, 0x78, !PT ;  /* 0x0000007028177812 */ /* 0x000fe400078e7817 */
[----:B------:R-:W2:Y:S08]  /*2f20*/  MUFU.EX2 R26, R26 ;  /* 0x0000001a001a7308 */ /* 0x000eb00000000800 */
[----:B------:R-:W-:Y:S01]  /*2f30*/  MUFU.RCP R2, R2 ;  /* 0x0000000200027308 */ /* 0x000fe20000001000 */
[----:B---3--:R-:W-:Y:S01]  /*2f40*/  FMUL2 R18, R18.F32x2.HI_LO, R34.F32x2.HI_LO ;  /* 0x000000221212724a */ /* 0x008fe20000000000 */
[----:B------:R-:W-:-:S02]  /*2f50*/  F2FP.BF16.F32.PACK_AB R35, R35, R34 ;  /* 0x000000222323723e */ /* 0x000fc400000010ff */
[----:B------:R-:W-:Y:S01]  /*2f60*/  F2FP.BF16.F32.PACK_AB R34, R33, R32 ;  /* 0x000000202122723e */ /* 0x000fe200000010ff */
[----:B------:R-:W-:Y:S01]  /*2f70*/  FMUL2 R18, R18.F32x2.HI_LO, R66.F32x2.HI_LO ;  /* 0x000000421212724a */ /* 0x000fe20000000000 */
[C---:B-1----:R-:W-:Y:S02]  /*2f80*/  IADD3 R8, PT, PT, R44.reuse, 0x60, RZ ;  /* 0x000000602c087810 */ /* 0x042fe40007ffe0ff */
[----:B------:R-:W1:Y:S01]  /*2f90*/  MUFU.RCP R3, R3 ;  /* 0x0000000300037308 */ /* 0x000e620000001000 */
[----:B------:R-:W-:Y:S01]  /*2fa0*/  IADD3 R44, PT, PT, R44, 0x70, RZ ;  /* 0x000000702c2c7810 */ /* 0x000fe20007ffe0ff */
[----:B--2---:R-:W-:Y:S01]  /*2fb0*/  FADD R68, R26, 1 ;  /* 0x3f8000001a447421 */ /* 0x004fe20000000000 */
[----:B------:R-:W-:Y:S02]  /*2fc0*/  SHF.R.U32.HI R11, RZ, 0x3, R8 ;  /* 0x00000003ff0b7819 */ /* 0x000fe40000011608 */
[----:B------:R-:W-:Y:S02]  /*2fd0*/  SHF.R.U32.HI R9, RZ, 0x3, R44 ;  /* 0x00000003ff097819 */ /* 0x000fe4000001162c */
[----:B------:R-:W-:Y:S01]  /*2fe0*/  F2FP.BF16.F32.PACK_AB R26, R13, R12 ;  /* 0x0000000c0d1a723e */ /* 0x000fe200000010ff */
[----:B------:R-:W-:Y:S04]  /*2ff0*/  MUFU.RCP R70, R70 ;  /* 0x0000004600467308 */ /* 0x000fe80000001000 */
[----:B------:R2:W-:Y:S04]  /*3000*/  STS.128 [R23], R24 ;  /* 0x0000001817007388 */ /* 0x0005e80000000c00 */
[----:B------:R-:W3:Y:S01]  /*3010*/  MUFU.RCP R71, R71 ;  /* 0x0000004700477308 */ /* 0x000ee20000001000 */
[----:B-1----:R-:W-:Y:S01]  /*3020*/  FMUL2 R2, R2.F32x2.HI_LO, R32.F32x2.HI_LO ;  /* 0x000000200202724a */ /* 0x002fe20000000000 */
[----:B------:R-:W-:-:S02]  /*3030*/  F2FP.BF16.F32.PACK_AB R32, R29, R28 ;  /* 0x0000001c1d20723e */ /* 0x000fc400000010ff */
[----:B------:R-:W-:Y:S01]  /*3040*/  F2FP.BF16.F32.PACK_AB R33, R31, R30 ;  /* 0x0000001e1f21723e */ /* 0x000fe200000010ff */
[----:B------:R-:W-:-:S03]  /*3050*/  FMUL2 R2, R2.F32x2.HI_LO, R64.F32x2.HI_LO ;  /* 0x000000400202724a */ /* 0x000fc60000000000 */
[----:B------:R-:W-:Y:S02]  /*3060*/  MUFU.RCP R88, R88 ;  /* 0x0000005800587308 */ /* 0x000fe40000001000 */
[----:B------:R-:W-:Y:S02]  /*3070*/  F2FP.BF16.F32.PACK_AB R10, R3, R2 ;  /* 0x00000002030a723e */ /* 0x000fe400000010ff */
[C---:B------:R-:W-:Y:S02]  /*3080*/  LEA R3, R83.reuse, R79, 0xd ;  /* 0x0000004f53037211 */ /* 0x040fe400078e68ff */
[----:B------:R-:W-:Y:S02]  /*3090*/  LEA R2, R83, R80, 0xd ;  /* 0x0000005053027211 */ /* 0x000fe400078e68ff */
[----:B------:R-:W1:Y:S01]  /*30a0*/  MUFU.RCP R89, R89 ;  /* 0x0000005900597308 */ /* 0x000e620000001000 */
[----:B---3--:R-:W-:Y:S01]  /*30b0*/  FMUL2 R70, R70.F32x2.HI_LO, R28.F32x2.HI_LO ;  /* 0x0000001c4646724a */ /* 0x008fe20000000000 */
[----:B------:R-:W-:-:S02]  /*30c0*/  LOP3.LUT R29, R8, 0x70, R11, 0x78, !PT ;  /* 0x00000070081d7812 */ /* 0x000fc400078e780b */
[----:B------:R-:W-:Y:S01]  /*30d0*/  LOP3.LUT R28, R44, 0x70, R9, 0x78, !PT ;  /* 0x000000702c1c7812 */ /* 0x000fe200078e7809 */
[----:B------:R-:W-:Y:S01]  /*30e0*/  FMUL2 R70, R70.F32x2.HI_LO, R60.F32x2.HI_LO ;  /* 0x0000003c4646724a */ /* 0x000fe20000000000 */
[----:B------:R-:W-:Y:S01]  /*30f0*/  F2FP.BF16.F32.PACK_AB R11, R19, R18 ;  /* 0x00000012130b723e */ /* 0x000fe200000010ff */
[----:B------:R3:W-:Y:S01]  /*3100*/  STS.128 [R29], R4 ;  /* 0x000000041d007388 */ /* 0x0007e20000000c00 */
[----:B------:R-:W-:Y:S02]  /*3110*/  MUFU.RCP R68, R68 ;  /* 0x0000004400447308 */ /* 0x000fe40000001000 */
[----:B------:R-:W-:Y:S01]  /*3120*/  F2FP.BF16.F32.PACK_AB R8, R71, R70 ;  /* 0x000000464708723e */ /* 0x000fe200000010ff */
[----:B------:R3:W-:Y:S01]  /*3130*/  STS.128 [R28], R32 ;  /* 0x000000201c007388 */ /* 0x0007e20000000c00 */
[----:B--2---:R-:W-:Y:S02]  /*3140*/  F2FP.BF16.F32.PACK_AB R23, R91, R90 ;  /* 0x0000005a5b17723e */ /* 0x004fe400000010ff */
[----:B------:R-:W-:Y:S01]  /*3150*/  F2FP.BF16.F32.PACK_AB R24, R43, R42 ;  /* 0x0000002a2b18723e */ /* 0x000fe200000010ff */
[----:B------:R2:W-:Y:S06]  /*3160*/  MEMBAR.ALL.CTA ;  /* 0x0000000000007992 */ /* 0x0005ec0000008000 */
[----:B--2---:R-:W2:Y:S01]  /*3170*/  FENCE.VIEW.ASYNC.S ;  /* 0x00000000000073c6 */ /* 0x004ea20000000000 */
[----:B------:R-:W4:Y:S01]  /*3180*/  MUFU.RCP R69, R69 ;  /* 0x0000004500457308 */ /* 0x000f220000001000 */
[----:B-1----:R-:W-:Y:S01]  /*3190*/  FMUL2 R12, R88.F32x2.HI_LO, R20.F32x2.HI_LO ;  /* 0x00000014580c724a */ /* 0x002fe20000000000 */
[----:B------:R-:W-:-:S02]  /*31a0*/  F2FP.BF16.F32.PACK_AB R21, R55, R54 ;  /* 0x000000363715723e */ /* 0x000fc400000010ff */
[----:B------:R-:W-:Y:S01]  /*31b0*/  F2FP.BF16.F32.PACK_AB R25, R47, R46 ;  /* 0x0000002e2f19723e */ /* 0x000fe200000010ff */
[----:B------:R-:W-:Y:S01]  /*31c0*/  FMUL2 R12, R12.F32x2.HI_LO, R52.F32x2.HI_LO ;  /* 0x000000340c0c724a */ /* 0x000fe20000000000 */
[----:B------:R-:W-:Y:S02]  /*31d0*/  F2FP.BF16.F32.PACK_AB R26, R49, R48 ;  /* 0x00000030311a723e */ /* 0x000fe400000010ff */
[----:B------:R-:W-:Y:S02]  /*31e0*/  F2FP.BF16.F32.PACK_AB R27, R51, R50 ;  /* 0x00000032331b723e */ /* 0x000fe400000010ff */
[----:B------:R-:W-:Y:S02]  /*31f0*/  F2FP.BF16.F32.PACK_AB R20, R13, R12 ;  /* 0x0000000c0d14723e */ /* 0x000fe400000010ff */
[----:B------:R-:W-:Y:S02]  /*3200*/  F2FP.BF16.F32.PACK_AB R13, R17, R16 ;  /* 0x00000010110d723e */ /* 0x000fe400000010ff */
[----:B------:R-:W-:-:S02]  /*3210*/  F2FP.BF16.F32.PACK_AB R12, R15, R14 ;  /* 0x0000000e0f0c723e */ /* 0x000fc400000010ff */
[----:B------:R-:W-:Y:S01]  /*3220*/  LEA R16, R83, R78, 0xd ;  /* 0x0000004e53107211 */ /* 0x000fe200078e68ff */
[----:B----4-:R-:W-:Y:S01]  /*3230*/  FMUL2 R68, R68.F32x2.HI_LO, R30.F32x2.HI_LO ;  /* 0x0000001e4444724a */ /* 0x010fe20000000000 */
[----:B------:R-:W-:Y:S02]  /*3240*/  F2FP.BF16.F32.PACK_AB R14, R37, R36 ;  /* 0x00000024250e723e */ /* 0x000fe400000010ff */
[----:B------:R-:W-:Y:S01]  /*3250*/  F2FP.BF16.F32.PACK_AB R15, R39, R38 ;  /* 0x00000026270f723e */ /* 0x000fe200000010ff */
[----:B------:R-:W-:Y:S01]  /*3260*/  FMUL2 R68, R68.F32x2.HI_LO, R62.F32x2.HI_LO ;  /* 0x0000003e4444724a */ /* 0x000fe20000000000 */
[----:B------:R-:W-:-:S04]  /*3270*/  LEA R83, R83, R81, 0xd ;  /* 0x0000005153537211 */ /* 0x000fc800078e68ff */
[----:B------:R-:W-:Y:S01]  /*3280*/  F2FP.BF16.F32.PACK_AB R9, R69, R68 ;  /* 0x000000444509723e */ /* 0x000fe200000010ff */
[----:B--2---:R-:W-:Y:S06]  /*3290*/  BAR.SYNC.DEFER_BLOCKING 0x1, 0x80 ;  /* 0x0042000000007b1d */ /* 0x004fec0000010000 */
[----:B---3--:R-:W-:Y:S05]  /*32a0*/  BRA.U !UP4, `(.L_x_24) ;  /* 0x000000010c0c7547 */ /* 0x008fea000b800000 */
[----:B------:R1:W-:Y:S01]  /*32b0*/  UTMASTG.2D [UR8], [UR34], desc[URZ] ;  /* 0x0000ff08220073b5 */ /* 0x0003e20008009000 */
[----:B------:R0:W-:Y:S01]  /*32c0*/  UTMACMDFLUSH ;  /* 0x00000000000079b7 */ /* 0x0001e20000000000 */
[----:B-1----:R-:W-:-:S04]  /*32d0*/  DEPBAR.LE SB0, 0x3 ;  /* 0x000080c00000791a */ /* 0x002fc80000000000 */
.L_x_24:
[----:B------:R-:W-:Y:S06]  /*32e0*/  BAR.SYNC.DEFER_BLOCKING 0x1, 0x80 ;  /* 0x0042000000007b1d */ /* 0x000fec0000010000 */
[----:B------:R1:W-:Y:S04]  /*32f0*/  STS.128 [R16], R12 ;  /* 0x0000000c10007388 */ /* 0x0003e80000000c00 */
[----:B------:R1:W-:Y:S04]  /*3300*/  STS.128 [R3], R24 ;  /* 0x0000001803007388 */ /* 0x0003e80000000c00 */
[----:B------:R1:W-:Y:S04]  /*3310*/  STS.128 [R2], R20 ;  /* 0x0000001402007388 */ /* 0x0003e80000000c00 */
[----:B------:R1:W-:Y:S01]  /*3320*/  STS.128 [R83], R8 ;  /* 0x0000000853007388 */ /* 0x0003e20000000c00 */
[----:B------:R2:W-:Y:S06]  /*3330*/  MEMBAR.ALL.CTA ;  /* 0x0000000000007992 */ /* 0x0005ec0000008000 */
[----:B--2---:R-:W2:Y:S02]  /*3340*/  FENCE.VIEW.ASYNC.S ;  /* 0x00000000000073c6 */ /* 0x004ea40000000000 */
[----:B--2---:R-:W-:Y:S06]  /*3350*/  BAR.SYNC.DEFER_BLOCKING 0x1, 0x80 ;  /* 0x0042000000007b1d */ /* 0x004fec0000010000 */
[----:B------:R-:W-:Y:S05]  /*3360*/  BRA.U !UP4, `(.L_x_25) ;  /* 0x000000010c1c7547 */ /* 0x000fea000b800000 */
[----:B------:R-:W-:Y:S01]  /*3370*/  USHF.L.U32 UR4, UR4, 0xc, URZ ;  /* 0x0000000c04047899 */ /* 0x000fe200080006ff */
[----:B------:R-:W-:-:S03]  /*3380*/  UMOV UR6, UR10 ;  /* 0x0000000a00067c82 */ /* 0x000fc60008000000 */
[----:B------:R-:W-:-:S04]  /*3390*/  UIADD3 UR4, UPT, UPT, UR26, UR4, UR4 ;  /* 0x000000041a047290 */ /* 0x000fc8000fffe004 */
[----:B------:R-:W-:-:S09]  /*33a0*/  UIADD3 UR4, UPT, UPT, UR4, 0x400, URZ ;  /* 0x0000040004047890 */ /* 0x000fd2000fffe0ff */
[----:B------:R2:W-:Y:S01]  /*33b0*/  UTMASTG.2D [UR4], [UR32], desc[URZ] ;  /* 0x0000ff04200073b5 */ /* 0x0005e20008009000 */
[----:B------:R0:W-:Y:S01]  /*33c0*/  UTMACMDFLUSH ;  /* 0x00000000000079b7 */ /* 0x0001e20000000000 */
[----:B--2---:R-:W-:-:S04]  /*33d0*/  DEPBAR.LE SB0, 0x3 ;  /* 0x000080c00000791a */ /* 0x004fc80000000000 */
.L_x_25:
[----:B------:R-:W-:Y:S01]  /*33e0*/  BAR.SYNC.DEFER_BLOCKING 0x1, 0x80 ;  /* 0x0042000000007b1d */ /* 0x000fe20000010000 */
[----:B------:R-:W-:Y:S02]  /*33f0*/  UISETP.GE.U32.AND UP0, UPT, UR29, 0x6, UPT ;  /* 0x000000061d00788c */ /* 0x000fe4000bf06070 */
[----:B------:R-:W-:Y:S02]  /*3400*/  UIADD3 UR4, UPT, UPT, UR29, 0x2, URZ ;  /* 0x000000021d047890 */ /* 0x000fe4000fffe0ff */
[----:B------:R-:W-:Y:S02]  /*3410*/  UIADD3 UR28, UPT, UPT, UR28, 0x40, URZ ;  /* 0x000000401c1c7890 */ /* 0x000fe4000fffe0ff */
[----:B------:R-:W-:Y:S02]  /*3420*/  UIADD3 UR30, UPT, UPT, UR30, 0x1, URZ ;  /* 0x000000011e1e7890 */ /* 0x000fe4000fffe0ff */
[----:B------:R-:W-:Y:S02]  /*3430*/  UIADD3 UR5, UPT, UPT, UR5, 0x20, URZ ;  /* 0x0000002005057890 */ /* 0x000fe4000fffe0ff */
[----:B------:R-:W-:-:S02]  /*3440*/  UIADD3 UR9, UPT, UPT, UR9, 0x40, URZ ;  /* 0x0000004009097890 */ /* 0x000fc4000fffe0ff */
[----:B------:R-:W-:Y:S01]  /*3450*/  UIADD3 UR8, UPT, UPT, UR8, 0x4000, URZ ;  /* 0x0000400008087890 */ /* 0x000fe2000fffe0ff */
[----:B------:R-:W-:Y:S01]  /*3460*/  UMOV UR29, UR4 ;  /* 0x00000004001d7c82 */ /* 0x000fe20008000000 */
[----:B------:R-:W-:Y:S10]  /*3470*/  BRA.U !UP0, `(.L_x_26) ;  /* 0xffffffe908ec7547 */ /* 0x000ff4000b83ffff */
[----:B------:R-:W2:Y:S01]  /*3480*/  LDCU.64 UR4, c[0x0][0x6c0] ;  /* 0x0000d800ff0477ac */ /* 0x000ea20008000a00 */
[----:B------:R-:W-:Y:S01]  /*3490*/  LOP3.LUT R0, R0, 0x1, RZ, 0x3c, !PT ;  /* 0x0000000100007812 */ /* 0x000fe200078e3cff */
[----:B------:R-:W-:Y:S01]  /*34a0*/  UIADD3 UR19, UPT, UPT, UR18, UR19, URZ ;  /* 0x0000001312137290 */ /* 0x000fe2000fffe0ff */
[----:B------:R-:W-:-:S03]  /*34b0*/  ELECT P0, URZ, PT ;  /* 0x0000000000ff782f */ /* 0x000fc60003800000 */
[----:B------:R-:W-:Y:S02]  /*34c0*/  UISETP.GE.AND UP0, UPT, UR19, 0x200, UPT ;  /* 0x000002001300788c */ /* 0x000fe4000bf06270 */
[----:B------:R-:W-:Y:S02]  /*34d0*/  UIADD3 UR16, UPT, UPT, UR16, 0x1, URZ ;  /* 0x0000000110107890 */ /* 0x000fe4000fffe0ff */
[----:B--2---:R-:W-:-:S06]  /*34e0*/  UIMAD.WIDE.U32 UR8, UR19, UR5, URZ ;  /* 0x00000005130872a5 */ /* 0x004fcc000f8e00ff */
[----:B-1----:R-:W-:Y:S01]  /*34f0*/  @P0 IMAD.MOV.U32 R2, RZ, RZ, 0x1 ;  /* 0x00000001ff020424 */ /* 0x002fe200078e00ff */
[----:B------:R-:W1:Y:S03]  /*3500*/  LDCU UR5, c[0x0][0x6d0] ;  /* 0x0000da00ff0577ac */ /* 0x000e660008000800 */
[----:B------:R2:W-:Y:S01]  /*3510*/  @P0 SYNCS.ARRIVE.TRANS64.ART0 RZ, [UR7+0x28], R2 ;  /* 0x00002802ffff09a7 */ /* 0x0005e20008500007 */
        /* <DEDUP_REMOVED lines=10> */
[----:B------:R-:W-:-:S04]  /*35c0*/  UIADD3 UR9, UPT, UPT, UR9, UR6, URZ ;  /* 0x0000000609097290 */ /* 0x000fc8000fffe0ff */
[----:B------:R-:W-:-:S04]  /*35d0*/  USHF.R.U32.HI UR9, URZ, UR15, UR9 ;  /* 0x0000000fff097299 */ /* 0x000fc80008011609 */
[----:B-1----:R-:W-:Y:S01]  /*35e0*/  UIMAD.WIDE.U32 UR26, UR9, UR5, URZ ;  /* 0x00000005091a72a5 */ /* 0x002fe2000f8e00ff */
[----:B------:R-:W1:Y:S03]  /*35f0*/  LDCU UR5, c[0x0][0x6cc] ;  /* 0x0000d980ff0577ac */ /* 0x000e660008000800 */
[----:B------:R-:W-:-:S04]  /*3600*/  UIADD3 UR6, UPT, UPT, UR9, -UR27, URZ ;  /* 0x8000001b09067290 */ /* 0x000fc8000fffe0ff */
[----:B------:R-:W-:-:S04]  /*3610*/  USHF.R.U32.HI UR6, URZ, UR14, UR6 ;  /* 0x0000000eff067299 */ /* 0x000fc80008011606 */
[----:B------:R-:W-:-:S04]  /*3620*/  UIADD3 UR6, UPT, UPT, UR27, UR6, URZ ;  /* 0x000000061b067290 */ /* 0x000fc8000fffe0ff */
[----:B------:R-:W-:Y:S02]  /*3630*/  USHF.R.U32.HI UR8, URZ, UR13, UR6 ;  /* 0x0000000dff087299 */ /* 0x000fe40008011606 */
[----:B------:R-:W-:Y:S02]  /*3640*/  UIADD3 UR6, UPT, UPT, -UR9, URZ, URZ ;  /* 0x000000ff09067290 */ /* 0x000fe4000fffe1ff */
[----:B------:R-:W-:Y:S02]  /*3650*/  UIADD3 UR8, UPT, UPT, -UR8, URZ, URZ ;  /* 0x000000ff08087290 */ /* 0x000fe4000fffe1ff */
[----:B-1----:R-:W-:Y:S02]  /*3660*/  UIMAD UR10, UR5, UR6, UR10 ;  /* 0x00000006050a72a4 */ /* 0x002fe4000f8e020a */
[----:B------:R-:W-:Y:S01]  /*3670*/  UIMAD UR9, UR4, UR8, UR9 ;  /* 0x00000008040972a4 */ /* 0x000fe2000f8e0209 */
[----:B--2---:R-:W-:Y:S11]  /*3680*/  BRA.U !UP0, `(.L_x_27) ;  /* 0xffffffe908207547 */ /* 0x004ff6000b83ffff */
.L_x_22:
[----:B------:R-:W-:Y:S05]  /*3690*/  BRA.U !UP4, `(.L_x_28) ;  /* 0x000000010c1c7547 */ /* 0x000fea000b800000 */
[----:B------:R-:W1:Y:S01]  /*36a0*/  S2UR UR4, SR_CgaCtaId ;  /* 0x00000000000479c3 */ /* 0x000e620000008800 */
[----:B------:R-:W-:Y:S01]  /*36b0*/  ELECT P0, URZ, PT ;  /* 0x0000000000ff782f */ /* 0x000fe20003800000 */
[----:B------:R-:W-:Y:S01]  /*36c0*/  HFMA2 R0, -RZ, RZ, 0, 5.9604644775390625e-08 ;  /* 0x00000001ff007431 */ /* 0x000fe200000001ff */
[----:B------:R-:W-:-:S05]  /*36d0*/  UMOV UR5, 0x40 ;  /* 0x0000004000057882 */ /* 0x000fca0000000000 */
[----:B------:R-:W-:Y:S01]  /*36e0*/  UVIRTCOUNT.DEALLOC.SMPOOL 0x80 ;  /* 0x000000800000784c */ /* 0x000fe20000000000 */
[----:B-1----:R-:W-:-:S09]  /*36f0*/  ULEA UR4, UR4, UR5, 0x18 ;  /* 0x0000000504047291 */ /* 0x002fd2000f8ec0ff */
[----:B------:R1:W-:Y:S03]  /*3700*/  @P0 STS.U8 [UR4], R0 ;  /* 0x00000000ff000988 */ /* 0x0003e60008000004 */
.L_x_28:
[----:B------:R-:W-:Y:S06]  /*3710*/  BAR.SYNC.DEFER_BLOCKING 0x1, 0x80 ;  /* 0x0042000000007b1d */ /* 0x000fec0000010000 */
[----:B------:R-:W-:Y:S05]  /*3720*/  BRA.U !UP4, `(.L_x_29) ;  /* 0x000000010ca07547 */ /* 0x000fea000b800000 */
[----:B------:R-:W2:Y:S01]  /*3730*/  S2UR UR4, SR_CgaCtaId ;  /* 0x00000000000479c3 */ /* 0x000ea20000008800 */
[----:B------:R-:W-:Y:S01]  /*3740*/  NOP ;  /* 0x0000000000007918 */ /* 0x000fe20000000000 */
[----:B------:R-:W-:Y:S01]  /*3750*/  UMOV UR5, 0x50 ;  /* 0x0000005000057882 */ /* 0x000fe20000000000 */
[----:B------:R-:W-:Y:S01]  /*3760*/  ULOP3.LUT UR9, UR20, 0xffff, URZ, 0xc0, !UPT ;  /* 0x0000ffff14097892 */ /* 0x000fe2000f8ec0ff */
[----:B------:R-:W-:-:S03]  /*3770*/  UMOV UR6, 0xffff ;  /* 0x0000ffff00067882 */ /* 0x000fc60000000000 */
[----:B------:R-:W-:-:S04]  /*3780*/  USHF.R.U32.HI UR9, URZ, 0x5, UR9 ;  /* 0x00000005ff097899 */ /* 0x000fc80008011609 */
[----:B------:R-:W-:Y:S02]  /*3790*/  UIADD3 UR8, UPT, UPT, UR9, 0x10, URZ ;  /* 0x0000001009087890 */ /* 0x000fe4000fffe0ff */
[----:B------:R-:W-:Y:S02]  /*37a0*/  USHF.L.U32 UR6, UR6, UR9, URZ ;  /* 0x0000000906067299 */ /* 0x000fe400080006ff */
[----:B--2---:R-:W-:-:S03]  /*37b0*/  ULEA UR4, UR4, UR5, 0x18 ;  /* 0x0000000504047291 */ /* 0x004fc6000f8ec0ff */
[----:B------:R-:W-:Y:S02]  /*37c0*/  UMOV UR5, 0x1 ;  /* 0x0000000100057882 */ /* 0x000fe40000000000 */
[----:B------:R-:W-:-:S04]  /*37d0*/  USHF.L.U32 UR8, UR5, UR8, URZ ;  /* 0x0000000805087299 */ /* 0x000fc800080006ff */
[----:B-1----:R-:W1:Y:S01]  /*37e0*/  LDS R0, [UR4] ;  /* 0x00000004ff007984 */ /* 0x002e620008000800 */
[----:B------:R-:W-:-:S04]  /*37f0*/  ULOP3.LUT UR8, UR8, UR6, URZ, 0xfc, !UPT ;  /* 0x0000000608087292 */ /* 0x000fc8000f8efcff */
[----:B------:R-:W-:Y:S01]  /*3800*/  ULOP3.LUT UR6, UR8, 0xffff, URZ, 0xc0, !UPT ;  /* 0x0000ffff08067892 */ /* 0x000fe2000f8ec0ff */
[----:B-1----:R-:W-:-:S13]  /*3810*/  R2UR UR7, R0 ;  /* 0x00000000000772ca */ /* 0x002fda00000e0000 */
[----:B------:R-:W-:-:S04]  /*3820*/  ULOP3.LUT UR5, UR8, 0xffff, UR7, 0x80, !UPT ;  /* 0x0000ffff08057892 */ /* 0x000fc8000f8e8007 */
[----:B------:R-:W-:-:S09]  /*3830*/  UISETP.NE.AND UP0, UPT, UR5, UR6, UPT ;  /* 0x000000060500728c */ /* 0x000fd2000bf05270 */
[----:B------:R-:W-:Y:S05]  /*3840*/  BRA.U UP0, `(.L_x_30) ;  /* 0x00000001004c7547 */ /* 0x000fea000b800000 */
[----:B------:R-:W-:Y:S02]  /*3850*/  USHF.R.U32.HI UR5, URZ, 0x10, UR8 ;  /* 0x00000010ff057899 */ /* 0x000fe40008011608 */
[----:B------:R-:W-:-:S04]  /*3860*/  USHF.R.U32.HI UR6, URZ, 0x10, UR7 ;  /* 0x00000010ff067899 */ /* 0x000fc80008011607 */
[----:B------:R-:W-:-:S04]  /*3870*/  ULOP3.LUT UR6, UR6, UR5, URZ, 0xc0, !UPT ;  /* 0x0000000506067292 */ /* 0x000fc8000f8ec0ff */
[----:B------:R-:W-:-:S09]  /*3880*/  UISETP.NE.AND UP0, UPT, UR6, UR5, UPT ;  /* 0x000000050600728c */ /* 0x000fd2000bf05270 */
[----:B------:R-:W-:Y:S05]  /*3890*/  BRA.U UP0, `(.L_x_31) ;  /* 0x00000001002c7547 */ /* 0x000fea000b800000 */
[----:B------:R-:W1:Y:S01]  /*38a0*/  S2R R2, SR_LANEID ;  /* 0x0000000000027919 */ /* 0x000e620000000000 */
[----:B------:R-:W-:Y:S01]  /*38b0*/  ULOP3.LUT UR8, URZ, UR8, URZ, 0x33, !UPT ;  /* 0x00000008ff087292 */ /* 0x000fe2000f8e33ff */
[----:B------:R-:W-:Y:S02]  /*38c0*/  VOTEU.ANY UR6, UPT, PT ;  /* 0x0000000000067886 */ /* 0x000fe400038e0100 */
[----:B------:R-:W-:-:S03]  /*38d0*/  UFLO.U32 UR6, UR6 ;  /* 0x00000006000672bd */ /* 0x000fc600080e0000 */
[----:B------:R-:W-:-:S04]  /*38e0*/  IMAD.U32 R0, RZ, RZ, UR8 ;  /* 0x00000008ff007e24 */ /* 0x000fc8000f8e00ff */
[----:B------:R-:W2:Y:S02]  /*38f0*/  REDUX UR5, R0 ;  /* 0x00000000000573c4 */ /* 0x000ea40000000000 */
[----:B------:R5:W-:Y:S01]  /*3900*/  UTCATOMSWS.AND URZ, UR8 ;  /* 0x0000000800ff79e3 */ /* 0x000be20008000000 */
[----:B-1----:R-:W-:Y:S02]  /*3910*/  ISETP.EQ.U32.AND P0, PT, R2, UR6, PT ;  /* 0x0000000602007c0c */ /* 0x002fe4000bf02070 */
[----:B--2---:R-:W-:-:S11]  /*3920*/  MOV R2, UR5 ;  /* 0x0000000500027c02 */ /* 0x004fd60008000f00 */
[----:B------:R5:W-:Y:S01]  /*3930*/  @P0 ATOMS.AND RZ, [UR4], R2 ;  /* 0x00000002ffff098c */ /* 0x000be2000a800004 */
[----:B------:R-:W-:Y:S05]  /*3940*/  BRA `(.L_x_32) ;  /* 0x0000000000147947 */ /* 0x000fea0003800000 */
.L_x_31:
[----:B------:R-:W-:Y:S02]  /*3950*/  MOV R2, 0x3970 ;  /* 0x0000397000027802 */ /* 0x000fe40000000f00 */
[----:B---34-:R-:W-:Y:S05]  /*3960*/  CALL.REL.NOINC `($__internal_0_$__cuda_sm10x_tcgen05_guardrail_trap_col_being_dealloced_not_returned_by_alloc) ;  /* 0x0000000000d07944 */ /* 0x018fea0003c00000 */
[----:B------:R-:W-:Y:S05]  /*3970*/  BRA `(.L_x_32) ;  /* 0x0000000000087947 */ /* 0x000fea0003800000 */
.L_x_30:
[----:B------:R-:W-:Y:S02]  /*3980*/  MOV R2, 0x39a0 ;  /* 0x000039a000027802 */ /* 0x000fe40000000f00 */
[----:B---34-:R-:W-:Y:S05]  /*3990*/  CALL.REL.NOINC `($__internal_2_$__cuda_sm10x_tcgen05_guardrail_trap_unallocated_columns_being_dealloced) ;  /* 0x0000000000dc7944 */ /* 0x018fea0003c00000 */
.L_x_32:
[----:B------:R-:W-:Y:S01]  /*39a0*/  NOP ;  /* 0x0000000000007918 */ /* 0x000fe20000000000 */
.L_x_29:
[----:B------:R-:W-:-:S04]  /*39b0*/  DEPBAR.LE SB0, 0x0 ;  /* 0x000080000000791a */ /* 0x000fc80000000000 */
[----:B------:R-:W-:-:S04]  /*39c0*/  DEPBAR.LE SB0, 0x0 ;  /* 0x000080000000791a */ /* 0x000fc80000000000 */
[----:B-----5:R-:W-:Y:S05]  /*39d0*/  EXIT ;  /* 0x000000000000794d */ /* 0x020fea0003800000 */
.L_x_5:
[----:B------:R-:W-:Y:S02]  /*39e0*/  MOV R6, UR17 ;  /* 0x0000001100067c02 */ /* 0x000fe40008000f00 */
[----:B------:R-:W-:Y:S02]  /*39f0*/  MOV R7, UR17 ;  /* 0x0000001100077c02 */ /* 0x000fe40008000f00 */
[----:B------:R-:W-:-:S07]  /*3a00*/  MOV R0, UR25 ;  /* 0x0000001900007c02 */ /* 0x000fce0008000f00 */
.L_x_33:
[----:B-1----:R1:W2:Y:S02]  /*3a10*/  SYNCS.PHASECHK.TRANS64.TRYWAIT P0, [R0+URZ+0x10], R7 ;  /* 0x00001007000075a7 */ /* 0x0022a400080011ff */
[----:B--2---:R-:W-:Y:S05]  /*3a20*/  @!P0 NANOSLEEP.SYNCS 0x989680 ;  /* 0x009896800000895d */ /* 0x004fea0003900000 */
[----:B------:R-:W2:Y:S02]  /*3a30*/  @!P0 SYNCS.PHASECHK.TRANS64 P0, [R0+URZ+0x10], R7 ;  /* 0x00001007000085a7 */ /* 0x000ea400080010ff */
[----:B--2---:R-:W-:Y:S05]  /*3a40*/  @!P0 BRA `(.L_x_33) ;  /* 0xfffffffc00f08947 */ /* 0x004fea000383ffff */
[----:B------:R-:W-:Y:S05]  /*3a50*/  BRA `(.L_x_4) ;  /* 0xffffffcc00ac7947 */ /* 0x000fea000383ffff */
.L_x_8:
[----:B------:R-:W-:Y:S02]  /*3a60*/  MOV R6, UR6 ;  /* 0x0000000600067c02 */ /* 0x000fe40008000f00 */
[----:B------:R-:W-:Y:S02]  /*3a70*/  MOV R7, UR6 ;  /* 0x0000000600077c02 */ /* 0x000fe40008000f00 */
[----:B------:R-:W-:-:S07]  /*3a80*/  MOV R0, UR4 ;  /* 0x0000000400007c02 */ /* 0x000fce0008000f00 */
.L_x_34:
[----:B-1----:R1:W2:Y:S02]  /*3a90*/  SYNCS.PHASECHK.TRANS64.TRYWAIT P0, [R0+URZ+0x10], R7 ;  /* 0x00001007000075a7 */ /* 0x0022a400080011ff */
[----:B--2---:R-:W-:Y:S05]  /*3aa0*/  @!P0 NANOSLEEP.SYNCS 0x989680 ;  /* 0x009896800000895d */ /* 0x004fea0003900000 */
[----:B------:R-:W2:Y:S02]  /*3ab0*/  @!P0 SYNCS.PHASECHK.TRANS64 P0, [R0+URZ+0x10], R7 ;  /* 0x00001007000085a7 */ /* 0x000ea400080010ff */
[----:B--2---:R-:W-:Y:S05]  /*3ac0*/  @!P0 BRA `(.L_x_34) ;  /* 0xfffffffc00f08947 */ /* 0x004fea000383ffff */
[----:B------:R-:W-:Y:S05]  /*3ad0*/  BRA `(.L_x_35) ;  /* 0xffffffd000887947 */ /* 0x000fea000383ffff */
.L_x_11:
[----:B------:R-:W-:Y:S02]  /*3ae0*/  MOV R0, UR12 ;  /* 0x0000000c00007c02 */ /* 0x000fe40008000f00 */
[-C--:B------:R-:W-:Y:S02]  /*3af0*/  MOV R6, R2.reuse ;  /* 0x0000000200067202 */ /* 0x080fe40000000f00 */
[----:B------:R-:W-:-:S07]  /*3b00*/  MOV R7, R2 ;  /* 0x0000000200077202 */ /* 0x000fce0000000f00 */
.L_x_36:
[----:B-1----:R1:W2:Y:S02]  /*3b10*/  SYNCS.PHASECHK.TRANS64.TRYWAIT P0, [R0+URZ+0x28], R7 ;  /* 0x00002807000075a7 */ /* 0x0022a400080011ff */
[----:B--2---:R-:W-:Y:S05]  /*3b20*/  @!P0 NANOSLEEP.SYNCS 0x989680 ;  /* 0x009896800000895d */ /* 0x004fea0003900000 */
[----:B------:R-:W2:Y:S02]  /*3b30*/  @!P0 SYNCS.PHASECHK.TRANS64 P0, [R0+URZ+0x28], R7 ;  /* 0x00002807000085a7 */ /* 0x000ea400080010ff */
[----:B--2---:R-:W-:Y:S05]  /*3b40*/  @!P0 BRA `(.L_x_36) ;  /* 0xfffffffc00f08947 */ /* 0x004fea000383ffff */
[----:B------:R-:W-:Y:S05]  /*3b50*/  BRA `(.L_x_37) ;  /* 0xffffffd400bc7947 */ /* 0x000fea000383ffff */
.L_x_13:
[----:B------:R-:W-:Y:S02]  /*3b60*/  MOV R6, UR26 ;  /* 0x0000001a00067c02 */ /* 0x000fe40008000f00 */
[----:B------:R-:W-:Y:S02]  /*3b70*/  MOV R7, UR26 ;  /* 0x0000001a00077c02 */ /* 0x000fe40008000f00 */
[----:B------:R-:W-:Y:S07]  /*3b80*/  MOV R0, UR17 ;  /* 0x0000001100007c02 */ /* 0x000fee0008000f00 */
.L_x_38:
[----:B-1----:R1:W2:Y:S02]  /*3b90*/  SYNCS.PHASECHK.TRANS64.TRYWAIT P1, [R0+URZ], R7 ;  /* 0x00000007000075a7 */ /* 0x0022a400080211ff */
[----:B--2---:R-:W-:Y:S05]  /*3ba0*/  @!P1 NANOSLEEP.SYNCS 0x989680 ;  /* 0x009896800000995d */ /* 0x004fea0003900000 */
[----:B------:R-:W2:Y:S02]  /*3bb0*/  @!P1 SYNCS.PHASECHK.TRANS64 P1, [R0+URZ], R7 ;  /* 0x00000007000095a7 */ /* 0x000ea400080210ff */
[----:B--2---:R-:W-:Y:S05]  /*3bc0*/  @!P1 BRA `(.L_x_38) ;  /* 0xfffffffc00f09947 */ /* 0x004fea000383ffff */
[----:B------:R-:W-:Y:S05]  /*3bd0*/  BRA `(.L_x_12) ;  /* 0xffffffd800207947 */ /* 0x000fea000383ffff */
.L_x_16:
[----:B------:R-:W-:-:S07]  /*3be0*/  MOV R7, R6 ;  /* 0x0000000600077202 */ /* 0x000fce0000000f00 */
.L_x_39:
[----:B-1----:R1:W2:Y:S02]  /*3bf0*/  SYNCS.PHASECHK.TRANS64.TRYWAIT P0, [R9+URZ+0x28], R7 ;  /* 0x00002807090075a7 */ /* 0x0022a400080011ff */
[----:B--2---:R-:W-:Y:S05]  /*3c00*/  @!P0 NANOSLEEP.SYNCS 0x989680 ;  /* 0x009896800000895d */ /* 0x004fea0003900000 */
[----:B------:R-:W2:Y:S02]  /*3c10*/  @!P0 SYNCS.PHASECHK.TRANS64 P0, [R9+URZ+0x28], R7 ;  /* 0x00002807090085a7 */ /* 0x000ea400080010ff */
[----:B--2---:R-:W-:Y:S05]  /*3c20*/  @!P0 BRA `(.L_x_39) ;  /* 0xfffffffc00f08947 */ /* 0x004fea000383ffff */
[----:B------:R-:W-:Y:S05]  /*3c30*/  BRA `(.L_x_9) ;  /* 0xffffffd8009c7947 */ /* 0x000fea000383ffff */
.L_x_23:
[----:B------:R-:W-:Y:S02]  /*3c40*/  MOV R2, UR11 ;  /* 0x0000000b00027c02 */ /* 0x000fe40008000f00 */
[----:B------:R-:W-:-:S07]  /*3c50*/  MOV R5, R4 ;  /* 0x0000000400057202 */ /* 0x000fce0000000f00 */
.L_x_40:
[----:B-1----:R1:W2:Y:S02]  /*3c60*/  SYNCS.PHASECHK.TRANS64.TRYWAIT P0, [R2+URZ+0x20], R5 ;  /* 0x00002005020075a7 */ /* 0x0022a400080011ff */
[----:B--2---:R-:W-:Y:S05]  /*3c70*/  @!P0 NANOSLEEP.SYNCS 0x989680 ;  /* 0x009896800000895d */ /* 0x004fea0003900000 */
[----:B------:R-:W2:Y:S02]  /*3c80*/  @!P0 SYNCS.PHASECHK.TRANS64 P0, [R2+URZ+0x20], R5 ;  /* 0x00002005020085a7 */ /* 0x000ea400080010ff */
[----:B--2---:R-:W-:Y:S05]  /*3c90*/  @!P0 BRA `(.L_x_40) ;  /* 0xfffffffc00f08947 */ /* 0x004fea000383ffff */
[----:B------:R-:W-:Y:S05]  /*3ca0*/  BRA `(.L_x_41) ;  /* 0xffffffe000d47947 */ /* 0x000fea000383ffff */
        .weak           $__internal_0_$__cuda_sm10x_tcgen05_guardrail_trap_col_being_dealloced_not_returned_by_alloc
        .type           $__internal_0_$__cuda_sm10x_tcgen05_guardrail_trap_col_being_dealloced_not_returned_by_alloc,@function
        .size           $__internal_0_$__cuda_sm10x_tcgen05_guardrail_trap_col_being_dealloced_not_returned_by_alloc,($__internal_1_$__cuda_sm10x_tcgen05_guardrail_trap_phase_invalid_during_alloc - $__internal_0_$__cuda_sm10x_tcgen05_guardrail_trap_col_being_dealloced_not_returned_by_alloc)
$__internal_0_$__cuda_sm10x_tcgen05_guardrail_trap_col_being_dealloced_not_returned_by_alloc:
[----:B------:R-:W-:Y:S05]  /*3cb0*/  BPT.TRAP 0x1 ;  /* 0x000000040000795c */ /* 0x000fea0000300000 */
[----:B------:R-:W-:-:S04]  /*3cc0*/  HFMA2 R3, -RZ, RZ, 0, 0 ;  /* 0x00000000ff037431 */ /* 0x000fc800000001ff */
[----:B------:R-:W-:Y:S05]  /*3cd0*/  RET.REL.NODEC R2 `(kernel_cutlass_kernel_cudnngemm_swigludense_blockscaled_gemm_persistent_swiglu_interleaved_quantSm100BlockScaledPersistentDenseGemmKernel_object_at__TiledMMA_ThrLayoutVMNK11110000_Permuta_0) ;  /* 0xffffffc002c87950 */ /* 0x000fea0003c3ffff */
        .weak           $__internal_1_$__cuda_sm10x_tcgen05_guardrail_trap_phase_invalid_during_alloc
        .type           $__internal_1_$__cuda_sm10x_tcgen05_guardrail_trap_phase_invalid_during_alloc,@function
        .size           $__internal_1_$__cuda_sm10x_tcgen05_guardrail_trap_phase_invalid_during_alloc,($__internal_2_$__cuda_sm10x_tcgen05_guardrail_trap_unallocated_columns_being_dealloced - $__internal_1_$__cuda_sm10x_tcgen05_guardrail_trap_phase_invalid_during_alloc)
$__internal_1_$__cuda_sm10x_tcgen05_guardrail_trap_phase_invalid_during_alloc:
[----:B------:R-:W-:Y:S05]  /*3ce0*/  BPT.TRAP 0x1 ;  /* 0x000000040000795c */ /* 0x000fea0000300000 */
[----:B------:R-:W-:-:S04]  /*3cf0*/  MOV R5, 0x0 ;  /* 0x0000000000057802 */ /* 0x000fc80000000f00 */
[----:B------:R-:W-:Y:S05]  /*3d00*/  RET.REL.NODEC R4 `(kernel_cutlass_kernel_cudnngemm_swigludense_blockscaled_gemm_persistent_swiglu_interleaved_quantSm100BlockScaledPersistentDenseGemmKernel_object_at__TiledMMA_ThrLayoutVMNK11110000_Permuta_0) ;  /* 0xffffffc004bc7950 */ /* 0x000fea0003c3ffff */
        .weak           $__internal_2_$__cuda_sm10x_tcgen05_guardrail_trap_unallocated_columns_being_dealloced
        .type           $__internal_2_$__cuda_sm10x_tcgen05_guardrail_trap_unallocated_columns_being_dealloced,@function
        .size           $__internal_2_$__cuda_sm10x_tcgen05_guardrail_trap_unallocated_columns_being_dealloced,(.L_x_45 - $__internal_2_$__cuda_sm10x_tcgen05_guardrail_trap_unallocated_columns_being_dealloced)
$__internal_2_$__cuda_sm10x_tcgen05_guardrail_trap_unallocated_columns_being_dealloced:
[----:B------:R-:W-:Y:S05]  /*3d10*/  BPT.TRAP 0x1 ;  /* 0x000000040000795c */ /* 0x000fea0000300000 */
[----:B------:R-:W-:-:S04]  /*3d20*/  HFMA2 R3, -RZ, RZ, 0, 0 ;  /* 0x00000000ff037431 */ /* 0x000fc800000001ff */
[----:B------:R-:W-:Y:S05]  /*3d30*/  RET.REL.NODEC R2 `(kernel_cutlass_kernel_cudnngemm_swigludense_blockscaled_gemm_persistent_swiglu_interleaved_quantSm100BlockScaledPersistentDenseGemmKernel_object_at__TiledMMA_ThrLayoutVMNK11110000_Permuta_0) ;  /* 0xffffffc002b07950 */ /* 0x000fea0003c3ffff */
.L_x_42:
[----:B------:R-:W-:-:S00]  /*3d40*/  BRA `(.L_x_42) ;  /* 0xfffffffc00fc7947 */ /* 0x000fc0000383ffff */
[----:B------:R-:W-:-:S00]  /*3d50*/  NOP ;  /* 0x0000000000007918 */ /* 0x000fc00000000000 */
        /* <DEDUP_REMOVED lines=10> */
.L_x_45:


//--------------------- .nv.shared.kernel_cutlass_kernel_cudnngemm_swigludense_blockscaled_gemm_persistent_swiglu_interleaved_quantSm100BlockScaledPersistentDenseGemmKernel_object_at__TiledMMA_ThrLayoutVMNK11110000_Permuta_0 --------------------------
	.section	.nv.shared.kernel_cutlass_kernel_cudnngemm_swigludense_blockscaled_gemm_persistent_swiglu_interleaved_quantSm100BlockScaledPersistentDenseGemmKernel_object_at__TiledMMA_ThrLayoutVMNK11110000_Permuta_0,"aw",@nobits
	.sectionflags	@""
	.align	1024
	.zero		1024


//--------------------- .nv.shared.reserved.0     --------------------------
	.section	.nv.shared.reserved.0,"aw",@nobits
	.align	8
	.weak		__nv_reservedSMEM_offset_0_alias
	.size		__nv_reservedSMEM_offset_0_alias, 0, 64
	.other		__nv_reservedSMEM_offset_0_alias,@"STO_CUDA_RESERVED_SHARED STV_DEFAULT"
__nv_reservedSMEM_offset_0_alias:
	.zero		0
.nv.shared.reserved.0:
	.zero		64
	.weak		__nv_reservedSMEM_allocation_phase
	.type		__nv_reservedSMEM_allocation_phase,@object
	.size		__nv_reservedSMEM_allocation_phase,(.L_0 - __nv_reservedSMEM_allocation_phase)
__nv_reservedSMEM_allocation_phase:
	.zero		1
.L_0:
	.zero		7
	.weak		__nv_reservedSMEM_devtool_atexit_pc
	.type		__nv_reservedSMEM_devtool_atexit_pc,@object
	.size		__nv_reservedSMEM_devtool_atexit_pc,(__nv_reservedSMEM_allocation_mask - __nv_reservedSMEM_devtool_atexit_pc)
__nv_reservedSMEM_devtool_atexit_pc:
	.zero		8
	.weak		__nv_reservedSMEM_allocation_mask
	.type		__nv_reservedSMEM_allocation_mask,@object
	.size		__nv_reservedSMEM_allocation_mask,(.L_2 - __nv_reservedSMEM_allocation_mask)
__nv_reservedSMEM_allocation_mask:
	.zero		4
.L_2:


//--------------------- .nv.constant0.kernel_cutlass_kernel_cudnngemm_swigludense_blockscaled_gemm_persistent_swiglu_interleaved_quantSm100BlockScaledPersistentDenseGemmKernel_object_at__TiledMMA_ThrLayoutVMNK11110000_Permuta_0 --------------------------
	.section	.nv.constant0.kernel_cutlass_kernel_cudnngemm_swigludense_blockscaled_gemm_persistent_swiglu_interleaved_quantSm100BlockScaledPersistentDenseGemmKernel_object_at__TiledMMA_ThrLayoutVMNK11110000_Permuta_0,"a",@progbits
	.sectionflags	@""
	.align	4
.nv.constant0.kernel_cutlass_kernel_cudnngemm_swigludense_blockscaled_gemm_persistent_swiglu_interleaved_quantSm100BlockScaledPersistentDenseGemmKernel_object_at__TiledMMA_ThrLayoutVMNK11110000_Permuta_0:
	.zero		1768


//--------------------- SYMBOLS --------------------------

	.type		.nv.reservedSmem.offset0,@object
	.size		.nv.reservedSmem.offset0,0x4
	.type		.nv.reservedSmem.cap,@object
	.size		.nv.reservedSmem.cap,0x4
